	.target	sm_90a

	.elftype	@"ET_EXEC"


//--------------------- .note.nv.tkinfo           --------------------------
	.section	.note.nv.tkinfo,"",@"SHT_NOTE"
	.sectionflags	@"SHF_NOTE_NV_TKINFO"
	.tkinfo
        /*0018*/ 	.word	0x00000002
        /*0030*/ 	.string	""
        /*0030*/ 	.string	"ptxas"
        /*0030*/ 	.string	"Cuda compilation tools, release 13.0, V13.0.88"
        /*0030*/ 	.string	"Build cuda_13.0.r13.0/compiler.36424714_0"
        /*0030*/ 	.string	"-arch sm_90a -m 64 "



//--------------------- .note.nv.cuinfo           --------------------------
	.section	.note.nv.cuinfo,"",@"SHT_NOTE"
	.sectionflags	@"SHF_NOTE_NV_CUINFO"
        /*0018*/ 	.short	0x0002
        /*001a*/ 	.short	0x005a
        /*001c*/ 	.short	0x0082
	.zero		2


//--------------------- .nv.info                  --------------------------
	.section	.nv.info,"",@"SHT_CUDA_INFO"
	.align	4


	//----- nvinfo : EIATTR_REGCOUNT
	.align		4
        /*0000*/ 	.byte	0x04, 0x2f
        /*0002*/ 	.short	(.L_12 - .L_11)
	.align		4
.L_11:
        /*0004*/ 	.word	index@(_ZN7cutlass13device_kernelINS_4gemm6kernel13GemmUniversalIN4cute5tupleIJiiiiEEENS1_10collective13CollectiveMmaINS1_40MainloopSm90TmaGmmaWarpSpecializedSparseILi5ENS5_IJNS4_1CILi2EEENSA_ILi1EEESC_EEENS1_35KernelTmaWarpSpecializedCooperativeEEENS5_IJNSA_ILi128EEENSA_ILi256EEENSA_ILi64EEEEEENS_6half_tENS5_IJNS4_6LayoutINS5_IJiNS5_IJSB_iEEEiEEENS5_IJlNS5_IJSC_SB_EEElEEEEENSL_INS5_IJNS5_IJNS5_IJNSA_ILi8EEESB_NSA_ILi4EEEEEEiEEENS5_IJNS5_IJNSA_ILi16EEESB_SB_EEEiEEEiEEENS5_IJNS5_IJNS5_IJSI_SV_NSA_ILi1024EEEEEENSA_ILi4096EEEEEENS5_IJNS5_IJSC_NSA_ILi512EEENSA_ILi32EEEEEElEEElEEEEEEEESK_NS5_IJlSC_lEEENS4_8TiledMMAINS4_8MMA_AtomIJNS4_4SM904GMMA6SPARSE27GMMA_64x256x32_F32F16F16_SSILNS1E_5MajorE0ELS1H_0ELNS1E_7ScaleInE1ELS1I_1ELNS1E_9SparseSelE0EEEEEENSL_ISD_NS5_IJSC_NSA_ILi0EEES1M_EEEEENS5_IJNS4_10UnderscoreES1P_S1P_EEEEENS4_13SM90_TMA_LOADENS4_14ComposedLayoutINS4_7SwizzleILi2ELi4ELi3EEENS4_25smem_sparse_ptr_flag_bitsILi2ELi16EEENSL_INS5_IJNS5_IJSC_SR_EEENS5_IJSB_S14_EEEEEENS5_IJNS5_IJS1M_SI_EEESO_EEEEEEEvNS4_8identityENS4_23SM90_TMA_LOAD_MULTICASTENS1T_INS1U_ILi3ELi4ELi3EEENS4_18smem_ptr_flag_bitsILi16EEENSL_INS5_IJSR_SI_EEENS5_IJSI_SC_EEEEEEEvS25_EENS_8epilogue10collective6detail29Sm90TmaWarpSpecializedAdapterINS2G_15DefaultEpilogueIfNS5_IJSC_llEEES2K_NS2F_6thread17LinearCombinationIfLi1EffLNS2L_9ScaleType4KindE0ELNS_15FloatRoundStyleE2EfEENS1_15EpilogueDefaultEEEEEvvEEEEvNT_6ParamsE)
        /*0008*/ 	.word	0x000000a8


	//----- nvinfo : EIATTR_FRAME_SIZE
	.align		4
.L_12:
        /*000c*/ 	.byte	0x04, 0x11
        /*000e*/ 	.short	(.L_14 - .L_13)
	.align		4
.L_13:
        /*0010*/ 	.word	index@(_ZN7cutlass13device_kernelINS_4gemm6kernel13GemmUniversalIN4cute5tupleIJiiiiEEENS1_10collective13CollectiveMmaINS1_40MainloopSm90TmaGmmaWarpSpecializedSparseILi5ENS5_IJNS4_1CILi2EEENSA_ILi1EEESC_EEENS1_35KernelTmaWarpSpecializedCooperativeEEENS5_IJNSA_ILi128EEENSA_ILi256EEENSA_ILi64EEEEEENS_6half_tENS5_IJNS4_6LayoutINS5_IJiNS5_IJSB_iEEEiEEENS5_IJlNS5_IJSC_SB_EEElEEEEENSL_INS5_IJNS5_IJNS5_IJNSA_ILi8EEESB_NSA_ILi4EEEEEEiEEENS5_IJNS5_IJNSA_ILi16EEESB_SB_EEEiEEEiEEENS5_IJNS5_IJNS5_IJSI_SV_NSA_ILi1024EEEEEENSA_ILi4096EEEEEENS5_IJNS5_IJSC_NSA_ILi512EEENSA_ILi32EEEEEElEEElEEEEEEEESK_NS5_IJlSC_lEEENS4_8TiledMMAINS4_8MMA_AtomIJNS4_4SM904GMMA6SPARSE27GMMA_64x256x32_F32F16F16_SSILNS1E_5MajorE0ELS1H_0ELNS1E_7ScaleInE1ELS1I_1ELNS1E_9SparseSelE0EEEEEENSL_ISD_NS5_IJSC_NSA_ILi0EEES1M_EEEEENS5_IJNS4_10UnderscoreES1P_S1P_EEEEENS4_13SM90_TMA_LOADENS4_14ComposedLayoutINS4_7SwizzleILi2ELi4ELi3EEENS4_25smem_sparse_ptr_flag_bitsILi2ELi16EEENSL_INS5_IJNS5_IJSC_SR_EEENS5_IJSB_S14_EEEEEENS5_IJNS5_IJS1M_SI_EEESO_EEEEEEEvNS4_8identityENS4_23SM90_TMA_LOAD_MULTICASTENS1T_INS1U_ILi3ELi4ELi3EEENS4_18smem_ptr_flag_bitsILi16EEENSL_INS5_IJSR_SI_EEENS5_IJSI_SC_EEEEEEEvS25_EENS_8epilogue10collective6detail29Sm90TmaWarpSpecializedAdapterINS2G_15DefaultEpilogueIfNS5_IJSC_llEEES2K_NS2F_6thread17LinearCombinationIfLi1EffLNS2L_9ScaleType4KindE0ELNS_15FloatRoundStyleE2EfEENS1_15EpilogueDefaultEEEEEvvEEEEvNT_6ParamsE)
        /*0014*/ 	.word	0x00000000


	//----- nvinfo : EIATTR_MIN_STACK_SIZE
	.align		4
.L_14:
        /*0018*/ 	.byte	0x04, 0x12
        /*001a*/ 	.short	(.L_16 - .L_15)
	.align		4
.L_15:
        /*001c*/ 	.word	index@(_ZN7cutlass13device_kernelINS_4gemm6kernel13GemmUniversalIN4cute5tupleIJiiiiEEENS1_10collective13CollectiveMmaINS1_40MainloopSm90TmaGmmaWarpSpecializedSparseILi5ENS5_IJNS4_1CILi2EEENSA_ILi1EEESC_EEENS1_35KernelTmaWarpSpecializedCooperativeEEENS5_IJNSA_ILi128EEENSA_ILi256EEENSA_ILi64EEEEEENS_6half_tENS5_IJNS4_6LayoutINS5_IJiNS5_IJSB_iEEEiEEENS5_IJlNS5_IJSC_SB_EEElEEEEENSL_INS5_IJNS5_IJNS5_IJNSA_ILi8EEESB_NSA_ILi4EEEEEEiEEENS5_IJNS5_IJNSA_ILi16EEESB_SB_EEEiEEEiEEENS5_IJNS5_IJNS5_IJSI_SV_NSA_ILi1024EEEEEENSA_ILi4096EEEEEENS5_IJNS5_IJSC_NSA_ILi512EEENSA_ILi32EEEEEElEEElEEEEEEEESK_NS5_IJlSC_lEEENS4_8TiledMMAINS4_8MMA_AtomIJNS4_4SM904GMMA6SPARSE27GMMA_64x256x32_F32F16F16_SSILNS1E_5MajorE0ELS1H_0ELNS1E_7ScaleInE1ELS1I_1ELNS1E_9SparseSelE0EEEEEENSL_ISD_NS5_IJSC_NSA_ILi0EEES1M_EEEEENS5_IJNS4_10UnderscoreES1P_S1P_EEEEENS4_13SM90_TMA_LOADENS4_14ComposedLayoutINS4_7SwizzleILi2ELi4ELi3EEENS4_25smem_sparse_ptr_flag_bitsILi2ELi16EEENSL_INS5_IJNS5_IJSC_SR_EEENS5_IJSB_S14_EEEEEENS5_IJNS5_IJS1M_SI_EEESO_EEEEEEEvNS4_8identityENS4_23SM90_TMA_LOAD_MULTICASTENS1T_INS1U_ILi3ELi4ELi3EEENS4_18smem_ptr_flag_bitsILi16EEENSL_INS5_IJSR_SI_EEENS5_IJSI_SC_EEEEEEEvS25_EENS_8epilogue10collective6detail29Sm90TmaWarpSpecializedAdapterINS2G_15DefaultEpilogueIfNS5_IJSC_llEEES2K_NS2F_6thread17LinearCombinationIfLi1EffLNS2L_9ScaleType4KindE0ELNS_15FloatRoundStyleE2EfEENS1_15EpilogueDefaultEEEEEvvEEEEvNT_6ParamsE)
        /*0020*/ 	.word	0x00000000
.L_16:


//--------------------- .nv.compat                --------------------------
	.section	.nv.compat,"",@"SHT_CUDA_COMPAT_INFO"
	.align	4
        /*0000*/ 	.byte	0x02, 0x09, 0x01, 0x00, 0x02, 0x02, 0x04, 0x00, 0x02, 0x05, 0x05, 0x00, 0x03, 0x07, 0x01, 0x01
        /*0010*/ 	.byte	0x02, 0x03, 0x01, 0x00, 0x02, 0x06, 0x01, 0x00, 0x04, 0x0b, 0x08, 0x00, 0x00, 0x00, 0x00, 0x00
        /*0020*/ 	.byte	0x00, 0x00, 0x00, 0x00


//--------------------- .nv.info._ZN7cutlass13device_kernelINS_4gemm6kernel13GemmUniversalIN4cute5tupleIJiiiiEEENS1_10collective13CollectiveMmaINS1_40MainloopSm90TmaGmmaWarpSpecializedSparseILi5ENS5_IJNS4_1CILi2EEENSA_ILi1EEESC_EEENS1_35KernelTmaWarpSpecializedCooperativeEEENS5_IJNSA_ILi128EEENSA_ILi256EEENSA_ILi64EEEEEENS_6half_tENS5_IJNS4_6LayoutINS5_IJiNS5_IJSB_iEEEiEEENS5_IJlNS5_IJSC_SB_EEElEEEEENSL_INS5_IJNS5_IJNS5_IJNSA_ILi8EEESB_NSA_ILi4EEEEEEiEEENS5_IJNS5_IJNSA_ILi16EEESB_SB_EEEiEEEiEEENS5_IJNS5_IJNS5_IJSI_SV_NSA_ILi1024EEEEEENSA_ILi4096EEEEEENS5_IJNS5_IJSC_NSA_ILi512EEENSA_ILi32EEEEEElEEElEEEEEEEESK_NS5_IJlSC_lEEENS4_8TiledMMAINS4_8MMA_AtomIJNS4_4SM904GMMA6SPARSE27GMMA_64x256x32_F32F16F16_SSILNS1E_5MajorE0ELS1H_0ELNS1E_7ScaleInE1ELS1I_1ELNS1E_9SparseSelE0EEEEEENSL_ISD_NS5_IJSC_NSA_ILi0EEES1M_EEEEENS5_IJNS4_10UnderscoreES1P_S1P_EEEEENS4_13SM90_TMA_LOADENS4_14ComposedLayoutINS4_7SwizzleILi2ELi4ELi3EEENS4_25smem_sparse_ptr_flag_bitsILi2ELi16EEENSL_INS5_IJNS5_IJSC_SR_EEENS5_IJSB_S14_EEEEEENS5_IJNS5_IJS1M_SI_EEESO_EEEEEEEvNS4_8identityENS4_23SM90_TMA_LOAD_MULTICASTENS1T_INS1U_ILi3ELi4ELi3EEENS4_18smem_ptr_flag_bitsILi16EEENSL_INS5_IJSR_SI_EEENS5_IJSI_SC_EEEEEEEvS25_EENS_8epilogue10collective6detail29Sm90TmaWarpSpecializedAdapterINS2G_15DefaultEpilogueIfNS5_IJSC_llEEES2K_NS2F_6thread17LinearCombinationIfLi1EffLNS2L_9ScaleType4KindE0ELNS_15FloatRoundStyleE2EfEENS1_15EpilogueDefaultEEEEEvvEEEEvNT_6ParamsE --------------------------
	.section	.nv.info._ZN7cutlass13device_kernelINS_4gemm6kernel13GemmUniversalIN4cute5tupleIJiiiiEEENS1_10collective13CollectiveMmaINS1_40MainloopSm90TmaGmmaWarpSpecializedSparseILi5ENS5_IJNS4_1CILi2EEENSA_ILi1EEESC_EEENS1_35KernelTmaWarpSpecializedCooperativeEEENS5_IJNSA_ILi128EEENSA_ILi256EEENSA_ILi64EEEEEENS_6half_tENS5_IJNS4_6LayoutINS5_IJiNS5_IJSB_iEEEiEEENS5_IJlNS5_IJSC_SB_EEElEEEEENSL_INS5_IJNS5_IJNS5_IJNSA_ILi8EEESB_NSA_ILi4EEEEEEiEEENS5_IJNS5_IJNSA_ILi16EEESB_SB_EEEiEEEiEEENS5_IJNS5_IJNS5_IJSI_SV_NSA_ILi1024EEEEEENSA_ILi4096EEEEEENS5_IJNS5_IJSC_NSA_ILi512EEENSA_ILi32EEEEEElEEElEEEEEEEESK_NS5_IJlSC_lEEENS4_8TiledMMAINS4_8MMA_AtomIJNS4_4SM904GMMA6SPARSE27GMMA_64x256x32_F32F16F16_SSILNS1E_5MajorE0ELS1H_0ELNS1E_7ScaleInE1ELS1I_1ELNS1E_9SparseSelE0EEEEEENSL_ISD_NS5_IJSC_NSA_ILi0EEES1M_EEEEENS5_IJNS4_10UnderscoreES1P_S1P_EEEEENS4_13SM90_TMA_LOADENS4_14ComposedLayoutINS4_7SwizzleILi2ELi4ELi3EEENS4_25smem_sparse_ptr_flag_bitsILi2ELi16EEENSL_INS5_IJNS5_IJSC_SR_EEENS5_IJSB_S14_EEEEEENS5_IJNS5_IJS1M_SI_EEESO_EEEEEEEvNS4_8identityENS4_23SM90_TMA_LOAD_MULTICASTENS1T_INS1U_ILi3ELi4ELi3EEENS4_18smem_ptr_flag_bitsILi16EEENSL_INS5_IJSR_SI_EEENS5_IJSI_SC_EEEEEEEvS25_EENS_8epilogue10collective6detail29Sm90TmaWarpSpecializedAdapterINS2G_15DefaultEpilogueIfNS5_IJSC_llEEES2K_NS2F_6thread17LinearCombinationIfLi1EffLNS2L_9ScaleType4KindE0ELNS_15FloatRoundStyleE2EfEENS1_15EpilogueDefaultEEEEEvvEEEEvNT_6ParamsE,"",@"SHT_CUDA_INFO"
	.sectionflags	@""
	.align	4


	//----- nvinfo : EIATTR_CUDA_API_VERSION
	.align		4
        /*0000*/ 	.byte	0x04, 0x37
        /*0002*/ 	.short	(.L_18 - .L_17)
.L_17:
        /*0004*/ 	.word	0x00000082


	//----- nvinfo : EIATTR_KPARAM_INFO
	.align		4
.L_18:
        /*0008*/ 	.byte	0x04, 0x17
        /*000a*/ 	.short	(.L_20 - .L_19)
.L_19:
        /*000c*/ 	.word	0x00000000
        /*0010*/ 	.short	0x0000
        /*0012*/ 	.short	0x0070
        /*0014*/ 	.byte	0x00, 0xf0, 0x01, 0x14


	//----- nvinfo : EIATTR_SPARSE_MMA_MASK
	.align		4
.L_20:
        /*0018*/ 	.byte	0x03, 0x50
        /*001a*/ 	.short	0x0002


	//----- nvinfo : EIATTR_MAXREG_COUNT
	.align		4
        /*001c*/ 	.byte	0x03, 0x1b
        /*001e*/ 	.short	0x00a8


	//----- nvinfo : EIATTR_NUM_BARRIERS
	.align		4
        /*0020*/ 	.byte	0x02, 0x4c
        /*0022*/ 	.byte	0x01
	.zero		1


	//----- nvinfo : EIATTR_MERCURY_ISA_VERSION
	.align		4
        /*0024*/ 	.byte	0x03, 0x5f
        /*0026*/ 	.short	0x0101


	//----- nvinfo : EIATTR_INT_WARP_WIDE_INSTR_OFFSETS
	.align		4
        /*0028*/ 	.byte	0x04, 0x31
        /*002a*/ 	.short	(.L_22 - .L_21)


	//   ....[0]....
.L_21:
        /*002c*/ 	.word	0x00000500


	//   ....[1]....
        /*0030*/ 	.word	0x00000510


	//   ....[2]....
        /*0034*/ 	.word	0x000006d0


	//----- nvinfo : EIATTR_COOP_GROUP_MASK_REGIDS
	.align		4
.L_22:
        /*0038*/ 	.byte	0x04, 0x29
        /*003a*/ 	.short	(.L_24 - .L_23)


	//   ....[0]....
.L_23:
        /*003c*/ 	.word	0xffffffff


	//   ....[1]....
        /*0040*/ 	.word	0xffffffff


	//   ....[2]....
        /*0044*/ 	.word	0xffffffff


	//   ....[3]....
        /*0048*/ 	.word	0xffffffff


	//   ....[4]....
        /*004c*/ 	.word	0xffffffff


	//   ....[5]....
        /*0050*/ 	.word	0xffffffff


	//----- nvinfo : EIATTR_COOP_GROUP_INSTR_OFFSETS
	.align		4
.L_24:
        /*0054*/ 	.byte	0x04, 0x28
        /*0056*/ 	.short	(.L_26 - .L_25)


	//   ....[0]....
.L_25:
        /*0058*/ 	.word	0x00000060


	//   ....[1]....
        /*005c*/ 	.word	0x00000070


	//   ....[2]....
        /*0060*/ 	.word	0x00000160


	//   ....[3]....
        /*0064*/ 	.word	0x00000330


	//   ....[4]....
        /*0068*/ 	.word	0x00000830


	//   ....[5]....
        /*006c*/ 	.word	0x000012b0


	//----- nvinfo : EIATTR_REG_RECONFIG
	.align		4
.L_26:
        /*0070*/ 	.byte	0x01, 0x54
	.zero		2


	//----- nvinfo : EIATTR_MBARRIER_INSTR_OFFSETS
	.align		4
        /*0074*/ 	.byte	0x04, 0x39
        /*0076*/ 	.short	(.L_28 - .L_27)


	//   ....[0]....
.L_27:
        /*0078*/ 	.word	0x00000260
        /*007c*/ 	.word	0x000000ff
        /*0080*/ 	.word	0x00000000
        /*0084*/ 	.short	0x0100
        /*0086*/ 	.byte	0x08
	.zero		1


	//   ....[1]....
        /*0088*/ 	.word	0x00000270
        /*008c*/ 	.word	0x000000ff
        /*0090*/ 	.word	0x00000028
        /*0094*/ 	.short	0x0100
        /*0096*/ 	.byte	0x08
	.zero		1


	//   ....[2]....
        /*0098*/ 	.word	0x00000280
        /*009c*/ 	.word	0x000000ff
        /*00a0*/ 	.word	0x00000008
        /*00a4*/ 	.short	0x0100
        /*00a6*/ 	.byte	0x08
	.zero		1


	//   ....[3]....
        /*00a8*/ 	.word	0x00000290
        /*00ac*/ 	.word	0x000000ff
        /*00b0*/ 	.word	0x00000030
        /*00b4*/ 	.short	0x0100
        /*00b6*/ 	.byte	0x08
	.zero		1


	//   ....[4]....
        /*00b8*/ 	.word	0x000002a0
        /*00bc*/ 	.word	0x000000ff
        /*00c0*/ 	.word	0x00000010
        /*00c4*/ 	.short	0x0100
        /*00c6*/ 	.byte	0x08
	.zero		1


	//   ....[5]....
        /*00c8*/ 	.word	0x000002b0
        /*00cc*/ 	.word	0x000000ff
        /*00d0*/ 	.word	0x00000038
        /*00d4*/ 	.short	0x0100
        /*00d6*/ 	.byte	0x08
	.zero		1


	//   ....[6]....
        /*00d8*/ 	.word	0x000002c0
        /*00dc*/ 	.word	0x000000ff
        /*00e0*/ 	.word	0x00000018
        /*00e4*/ 	.short	0x0100
        /*00e6*/ 	.byte	0x08
	.zero		1


	//   ....[7]....
        /*00e8*/ 	.word	0x000002d0
        /*00ec*/ 	.word	0x000000ff
        /*00f0*/ 	.word	0x00000040
        /*00f4*/ 	.short	0x0100
        /*00f6*/ 	.byte	0x08
	.zero		1


	//   ....[8]....
        /*00f8*/ 	.word	0x000002e0
        /*00fc*/ 	.word	0x000000ff
        /*0100*/ 	.word	0x00000020
        /*0104*/ 	.short	0x0100
        /*0106*/ 	.byte	0x08
	.zero		1


	//   ....[9]....
        /*0108*/ 	.word	0x000002f0
        /*010c*/ 	.word	0x000000ff
        /*0110*/ 	.word	0x00000048
        /*0114*/ 	.short	0x0100
        /*0116*/ 	.byte	0x08
	.zero		1


	//   ....[10]....
        /*0118*/ 	.word	0x00000750
        /*011c*/ 	.word	0x000000ff
        /*0120*/ 	.word	0x00000060
        /*0124*/ 	.short	0x0100
        /*0126*/ 	.byte	0x06
	.zero		1


	//   ....[11]....
        /*0128*/ 	.word	0x000007e0
        /*012c*/ 	.word	0x000000ff
        /*0130*/ 	.word	0x00000068
        /*0134*/ 	.short	0x0100
        /*0136*/ 	.byte	0x06
	.zero		1


	//   ....[12]....
        /*0138*/ 	.word	0x000017f0
        /*013c*/ 	.word	0x000000ff
        /*0140*/ 	.word	0x00000000
        /*0144*/ 	.short	0x010a
        /*0146*/ 	.byte	0x08
	.zero		1


	//   ....[13]....
        /*0148*/ 	.word	0x000018c0
        /*014c*/ 	.word	0x000000ff
        /*0150*/ 	.word	0x00000000
        /*0154*/ 	.short	0x010a
        /*0156*/ 	.byte	0x08
	.zero		1


	//   ....[14]....
        /*0158*/ 	.word	0x00001a70
        /*015c*/ 	.word	0x00000010
        /*0160*/ 	.word	0x00000000
        /*0164*/ 	.short	0x0101
        /*0166*/ 	.byte	0x3f
	.zero		1


	//   ....[15]....
        /*0168*/ 	.word	0x0000bfd0
        /*016c*/ 	.word	0x00000015
        /*0170*/ 	.word	0x00000028
        /*0174*/ 	.short	0x010a
        /*0176*/ 	.byte	0x3f
	.zero		1


	//   ....[16]....
        /*0178*/ 	.word	0x0000c400
        /*017c*/ 	.word	0x00000008
        /*0180*/ 	.word	0x00000068
        /*0184*/ 	.short	0x0101
        /*0186*/ 	.byte	0x3f
	.zero		1


	//   ....[17]....
        /*0188*/ 	.word	0x0000cb40
        /*018c*/ 	.word	0x00000006
        /*0190*/ 	.word	0x00000000
        /*0194*/ 	.short	0x010a
        /*0196*/ 	.byte	0x3f
	.zero		1


	//   ....[18]....
        /*0198*/ 	.word	0x0000cbc0
        /*019c*/ 	.word	0x00000007
        /*01a0*/ 	.word	0x00000000
        /*01a4*/ 	.short	0x010a
        /*01a6*/ 	.byte	0x3f
	.zero		1


	//   ....[19]....
        /*01a8*/ 	.word	0x0000cc50
        /*01ac*/ 	.word	0x0000000a
        /*01b0*/ 	.word	0x00000000
        /*01b4*/ 	.short	0x010a
        /*01b6*/ 	.byte	0x3f
	.zero		1


	//   ....[20]....
        /*01b8*/ 	.word	0x0000cce0
        /*01bc*/ 	.word	0x0000000b
        /*01c0*/ 	.word	0x00000000
        /*01c4*/ 	.short	0x010a
        /*01c6*/ 	.byte	0x3f
	.zero		1


	//   ....[21]....
        /*01c8*/ 	.word	0x0000cd70
        /*01cc*/ 	.word	0x00000003
        /*01d0*/ 	.word	0x00000000
        /*01d4*/ 	.short	0x010a
        /*01d6*/ 	.byte	0x3f
	.zero		1


	//   ....[22]....
        /*01d8*/ 	.word	0x0000cde0
        /*01dc*/ 	.word	0x00000011
        /*01e0*/ 	.word	0x00000000
        /*01e4*/ 	.short	0x010a
        /*01e6*/ 	.byte	0x3f
	.zero		1


	//   ....[23]....
        /*01e8*/ 	.word	0x0000ceb0
        /*01ec*/ 	.word	0x00000015
        /*01f0*/ 	.word	0x00000028
        /*01f4*/ 	.short	0x010a
        /*01f6*/ 	.byte	0x3f
	.zero		1


	//   ....[24]....
        /*01f8*/ 	.word	0x0000cf80
        /*01fc*/ 	.word	0x00000006
        /*0200*/ 	.word	0x00000000
        /*0204*/ 	.short	0x010a
        /*0206*/ 	.byte	0x3f
	.zero		1


	//   ....[25]....
        /*0208*/ 	.word	0x0000cfd0
        /*020c*/ 	.word	0x00000007
        /*0210*/ 	.word	0x00000000
        /*0214*/ 	.short	0x010a
        /*0216*/ 	.byte	0x3f
	.zero		1


	//   ....[26]....
        /*0218*/ 	.word	0x0000d020
        /*021c*/ 	.word	0x0000000a
        /*0220*/ 	.word	0x00000000
        /*0224*/ 	.short	0x010a
        /*0226*/ 	.byte	0x3f
	.zero		1


	//   ....[27]....
        /*0228*/ 	.word	0x0000d070
        /*022c*/ 	.word	0x0000000b
        /*0230*/ 	.word	0x00000000
        /*0234*/ 	.short	0x010a
        /*0236*/ 	.byte	0x3f
	.zero		1


	//----- nvinfo : EIATTR_NUM_MBARRIERS
	.align		4
.L_28:
        /*0238*/ 	.byte	0x03, 0x38
        /*023a*/ 	.short	0x000c


	//----- nvinfo : EIATTR_EXIT_INSTR_OFFSETS
	.align		4
        /*023c*/ 	.byte	0x04, 0x1c
        /*023e*/ 	.short	(.L_30 - .L_29)


	//   ....[0]....
.L_29:
        /*0240*/ 	.word	0x00000990


	//   ....[1]....
        /*0244*/ 	.word	0x00001180


	//   ....[2]....
        /*0248*/ 	.word	0x0000b6d0


	//   ....[3]....
        /*024c*/ 	.word	0x0000bc30


	//   ....[4]....
        /*0250*/ 	.word	0x0000cdc0


	//----- nvinfo : EIATTR_MAX_THREADS
	.align		4
.L_30:
        /*0254*/ 	.byte	0x04, 0x05
        /*0256*/ 	.short	(.L_32 - .L_31)
.L_31:
        /*0258*/ 	.word	0x00000180
        /*025c*/ 	.word	0x00000001
        /*0260*/ 	.word	0x00000001


	//----- nvinfo : EIATTR_CRS_STACK_SIZE
	.align		4
.L_32:
        /*0264*/ 	.byte	0x04, 0x1e
        /*0266*/ 	.short	(.L_34 - .L_33)
.L_33:
        /*0268*/ 	.word	0x00000000


	//----- nvinfo : EIATTR_CBANK_PARAM_SIZE
	.align		4
.L_34:
        /*026c*/ 	.byte	0x03, 0x19
        /*026e*/ 	.short	0x0570


	//----- nvinfo : EIATTR_PARAM_CBANK
	.align		4
        /*0270*/ 	.byte	0x04, 0x0a
        /*0272*/ 	.short	(.L_36 - .L_35)
	.align		4
.L_35:
        /*0274*/ 	.word	index@(.nv.constant0._ZN7cutlass13device_kernelINS_4gemm6kernel13GemmUniversalIN4cute5tupleIJiiiiEEENS1_10collective13CollectiveMmaINS1_40MainloopSm90TmaGmmaWarpSpecializedSparseILi5ENS5_IJNS4_1CILi2EEENSA_ILi1EEESC_EEENS1_35KernelTmaWarpSpecializedCooperativeEEENS5_IJNSA_ILi128EEENSA_ILi256EEENSA_ILi64EEEEEENS_6half_tENS5_IJNS4_6LayoutINS5_IJiNS5_IJSB_iEEEiEEENS5_IJlNS5_IJSC_SB_EEElEEEEENSL_INS5_IJNS5_IJNS5_IJNSA_ILi8EEESB_NSA_ILi4EEEEEEiEEENS5_IJNS5_IJNSA_ILi16EEESB_SB_EEEiEEEiEEENS5_IJNS5_IJNS5_IJSI_SV_NSA_ILi1024EEEEEENSA_ILi4096EEEEEENS5_IJNS5_IJSC_NSA_ILi512EEENSA_ILi32EEEEEElEEElEEEEEEEESK_NS5_IJlSC_lEEENS4_8TiledMMAINS4_8MMA_AtomIJNS4_4SM904GMMA6SPARSE27GMMA_64x256x32_F32F16F16_SSILNS1E_5MajorE0ELS1H_0ELNS1E_7ScaleInE1ELS1I_1ELNS1E_9SparseSelE0EEEEEENSL_ISD_NS5_IJSC_NSA_ILi0EEES1M_EEEEENS5_IJNS4_10UnderscoreES1P_S1P_EEEEENS4_13SM90_TMA_LOADENS4_14ComposedLayoutINS4_7SwizzleILi2ELi4ELi3EEENS4_25smem_sparse_ptr_flag_bitsILi2ELi16EEENSL_INS5_IJNS5_IJSC_SR_EEENS5_IJSB_S14_EEEEEENS5_IJNS5_IJS1M_SI_EEESO_EEEEEEEvNS4_8identityENS4_23SM90_TMA_LOAD_MULTICASTENS1T_INS1U_ILi3ELi4ELi3EEENS4_18smem_ptr_flag_bitsILi16EEENSL_INS5_IJSR_SI_EEENS5_IJSI_SC_EEEEEEEvS25_EENS_8epilogue10collective6detail29Sm90TmaWarpSpecializedAdapterINS2G_15DefaultEpilogueIfNS5_IJSC_llEEES2K_NS2F_6thread17LinearCombinationIfLi1EffLNS2L_9ScaleType4KindE0ELNS_15FloatRoundStyleE2EfEENS1_15EpilogueDefaultEEEEEvvEEEEvNT_6ParamsE)
        /*0278*/ 	.short	0x0210
        /*027a*/ 	.short	0x0570


	//----- nvinfo : EIATTR_SW_WAR
	.align		4
.L_36:
        /*027c*/ 	.byte	0x04, 0x36
        /*027e*/ 	.short	(.L_38 - .L_37)
.L_37:
        /*0280*/ 	.word	0x00000008
.L_38:


//--------------------- .nv.callgraph             --------------------------
	.section	.nv.callgraph,"",@"SHT_CUDA_CALLGRAPH"
	.align	4
	.sectionentsize	8
	.align		4
        /*0000*/ 	.word	0x00000000
	.align		4
        /*0004*/ 	.word	0xffffffff
	.align		4
        /*0008*/ 	.word	0x00000000
	.align		4
        /*000c*/ 	.word	0xfffffffe
	.align		4
        /*0010*/ 	.word	0x00000000
	.align		4
        /*0014*/ 	.word	0xfffffffd
	.align		4
        /*0018*/ 	.word	0x00000000
	.align		4
        /*001c*/ 	.word	0xfffffffc


//--------------------- .nv.constant4             --------------------------
	.section	.nv.constant4,"a",@progbits
	.align	8
	.align		8
.nv.constant4:
        /*0000*/ 	.dword	_ZN39_INTERNAL_0b6c1053_4_k_cu_fa3bad49_27954cuda3std3__45__cpo5beginE
	.align		8
        /*0008*/ 	.dword	_ZN39_INTERNAL_0b6c1053_4_k_cu_fa3bad49_27954cuda3std3__45__cpo3endE
	.align		8
        /*0010*/ 	.dword	_ZN39_INTERNAL_0b6c1053_4_k_cu_fa3bad49_27954cuda3std3__45__cpo6cbeginE
	.align		8
        /*0018*/ 	.dword	_ZN39_INTERNAL_0b6c1053_4_k_cu_fa3bad49_27954cuda3std3__45__cpo4cendE
	.align		8
        /*0020*/ 	.dword	_ZN39_INTERNAL_0b6c1053_4_k_cu_fa3bad49_27954cuda3std3__441_GLOBAL__N__0b6c1053_4_k_cu_fa3bad49_27956ignoreE
	.align		8
        /*0028*/ 	.dword	_ZN39_INTERNAL_0b6c1053_4_k_cu_fa3bad49_27954cuda3std3__419piecewise_constructE
	.align		8
        /*0030*/ 	.dword	_ZN39_INTERNAL_0b6c1053_4_k_cu_fa3bad49_27954cuda3std3__48in_placeE
	.align		8
        /*0038*/ 	.dword	_ZN39_INTERNAL_0b6c1053_4_k_cu_fa3bad49_27954cuda3std6ranges3__45__cpo4swapE
	.align		8
        /*0040*/ 	.dword	_ZN39_INTERNAL_0b6c1053_4_k_cu_fa3bad49_27954cuda3std6ranges3__45__cpo9iter_moveE
	.align		8
        /*0048*/ 	.dword	_ZN39_INTERNAL_0b6c1053_4_k_cu_fa3bad49_27954cute7productE
	.align		8
        /*0050*/ 	.dword	_ZN39_INTERNAL_0b6c1053_4_k_cu_fa3bad49_27954cute1_E


//--------------------- .text._ZN7cutlass13device_kernelINS_4gemm6kernel13GemmUniversalIN4cute5tupleIJiiiiEEENS1_10collective13CollectiveMmaINS1_40MainloopSm90TmaGmmaWarpSpecializedSparseILi5ENS5_IJNS4_1CILi2EEENSA_ILi1EEESC_EEENS1_35KernelTmaWarpSpecializedCooperativeEEENS5_IJNSA_ILi128EEENSA_ILi256EEENSA_ILi64EEEEEENS_6half_tENS5_IJNS4_6LayoutINS5_IJiNS5_IJSB_iEEEiEEENS5_IJlNS5_IJSC_SB_EEElEEEEENSL_INS5_IJNS5_IJNS5_IJNSA_ILi8EEESB_NSA_ILi4EEEEEEiEEENS5_IJNS5_IJNSA_ILi16EEESB_SB_EEEiEEEiEEENS5_IJNS5_IJNS5_IJSI_SV_NSA_ILi1024EEEEEENSA_ILi4096EEEEEENS5_IJNS5_IJSC_NSA_ILi512EEENSA_ILi32EEEEEElEEElEEEEEEEESK_NS5_IJlSC_lEEENS4_8TiledMMAINS4_8MMA_AtomIJNS4_4SM904GMMA6SPARSE27GMMA_64x256x32_F32F16F16_SSILNS1E_5MajorE0ELS1H_0ELNS1E_7ScaleInE1ELS1I_1ELNS1E_9SparseSelE0EEEEEENSL_ISD_NS5_IJSC_NSA_ILi0EEES1M_EEEEENS5_IJNS4_10UnderscoreES1P_S1P_EEEEENS4_13SM90_TMA_LOADENS4_14ComposedLayoutINS4_7SwizzleILi2ELi4ELi3EEENS4_25smem_sparse_ptr_flag_bitsILi2ELi16EEENSL_INS5_IJNS5_IJSC_SR_EEENS5_IJSB_S14_EEEEEENS5_IJNS5_IJS1M_SI_EEESO_EEEEEEEvNS4_8identityENS4_23SM90_TMA_LOAD_MULTICASTENS1T_INS1U_ILi3ELi4ELi3EEENS4_18smem_ptr_flag_bitsILi16EEENSL_INS5_IJSR_SI_EEENS5_IJSI_SC_EEEEEEEvS25_EENS_8epilogue10collective6detail29Sm90TmaWarpSpecializedAdapterINS2G_15DefaultEpilogueIfNS5_IJSC_llEEES2K_NS2F_6thread17LinearCombinationIfLi1EffLNS2L_9ScaleType4KindE0ELNS_15FloatRoundStyleE2EfEENS1_15EpilogueDefaultEEEEEvvEEEEvNT_6ParamsE --------------------------
	.section	.text._ZN7cutlass13device_kernelINS_4gemm6kernel13GemmUniversalIN4cute5tupleIJiiiiEEENS1_10collective13CollectiveMmaINS1_40MainloopSm90TmaGmmaWarpSpecializedSparseILi5ENS5_IJNS4_1CILi2EEENSA_ILi1EEESC_EEENS1_35KernelTmaWarpSpecializedCooperativeEEENS5_IJNSA_ILi128EEENSA_ILi256EEENSA_ILi64EEEEEENS_6half_tENS5_IJNS4_6LayoutINS5_IJiNS5_IJSB_iEEEiEEENS5_IJlNS5_IJSC_SB_EEElEEEEENSL_INS5_IJNS5_IJNS5_IJNSA_ILi8EEESB_NSA_ILi4EEEEEEiEEENS5_IJNS5_IJNSA_ILi16EEESB_SB_EEEiEEEiEEENS5_IJNS5_IJNS5_IJSI_SV_NSA_ILi1024EEEEEENSA_ILi4096EEEEEENS5_IJNS5_IJSC_NSA_ILi512EEENSA_ILi32EEEEEElEEElEEEEEEEESK_NS5_IJlSC_lEEENS4_8TiledMMAINS4_8MMA_AtomIJNS4_4SM904GMMA6SPARSE27GMMA_64x256x32_F32F16F16_SSILNS1E_5MajorE0ELS1H_0ELNS1E_7ScaleInE1ELS1I_1ELNS1E_9SparseSelE0EEEEEENSL_ISD_NS5_IJSC_NSA_ILi0EEES1M_EEEEENS5_IJNS4_10UnderscoreES1P_S1P_EEEEENS4_13SM90_TMA_LOADENS4_14ComposedLayoutINS4_7SwizzleILi2ELi4ELi3EEENS4_25smem_sparse_ptr_flag_bitsILi2ELi16EEENSL_INS5_IJNS5_IJSC_SR_EEENS5_IJSB_S14_EEEEEENS5_IJNS5_IJS1M_SI_EEESO_EEEEEEEvNS4_8identityENS4_23SM90_TMA_LOAD_MULTICASTENS1T_INS1U_ILi3ELi4ELi3EEENS4_18smem_ptr_flag_bitsILi16EEENSL_INS5_IJSR_SI_EEENS5_IJSI_SC_EEEEEEEvS25_EENS_8epilogue10collective6detail29Sm90TmaWarpSpecializedAdapterINS2G_15DefaultEpilogueIfNS5_IJSC_llEEES2K_NS2F_6thread17LinearCombinationIfLi1EffLNS2L_9ScaleType4KindE0ELNS_15FloatRoundStyleE2EfEENS1_15EpilogueDefaultEEEEEvvEEEEvNT_6ParamsE,"ax",@progbits
	.align	128
.text._ZN7cutlass13device_kernelINS_4gemm6kernel13GemmUniversalIN4cute5tupleIJiiiiEEENS1_10collective13CollectiveMmaINS1_40MainloopSm90TmaGmmaWarpSpecializedSparseILi5ENS5_IJNS4_1CILi2EEENSA_ILi1EEESC_EEENS1_35KernelTmaWarpSpecializedCooperativeEEENS5_IJNSA_ILi128EEENSA_ILi256EEENSA_ILi64EEEEEENS_6half_tENS5_IJNS4_6LayoutINS5_IJiNS5_IJSB_iEEEiEEENS5_IJlNS5_IJSC_SB_EEElEEEEENSL_INS5_IJNS5_IJNS5_IJNSA_ILi8EEESB_NSA_ILi4EEEEEEiEEENS5_IJNS5_IJNSA_ILi16EEESB_SB_EEEiEEEiEEENS5_IJNS5_IJNS5_IJSI_SV_NSA_ILi1024EEEEEENSA_ILi4096EEEEEENS5_IJNS5_IJSC_NSA_ILi512EEENSA_ILi32EEEEEElEEElEEEEEEEESK_NS5_IJlSC_lEEENS4_8TiledMMAINS4_8MMA_AtomIJNS4_4SM904GMMA6SPARSE27GMMA_64x256x32_F32F16F16_SSILNS1E_5MajorE0ELS1H_0ELNS1E_7ScaleInE1ELS1I_1ELNS1E_9SparseSelE0EEEEEENSL_ISD_NS5_IJSC_NSA_ILi0EEES1M_EEEEENS5_IJNS4_10UnderscoreES1P_S1P_EEEEENS4_13SM90_TMA_LOADENS4_14ComposedLayoutINS4_7SwizzleILi2ELi4ELi3EEENS4_25smem_sparse_ptr_flag_bitsILi2ELi16EEENSL_INS5_IJNS5_IJSC_SR_EEENS5_IJSB_S14_EEEEEENS5_IJNS5_IJS1M_SI_EEESO_EEEEEEEvNS4_8identityENS4_23SM90_TMA_LOAD_MULTICASTENS1T_INS1U_ILi3ELi4ELi3EEENS4_18smem_ptr_flag_bitsILi16EEENSL_INS5_IJSR_SI_EEENS5_IJSI_SC_EEEEEEEvS25_EENS_8epilogue10collective6detail29Sm90TmaWarpSpecializedAdapterINS2G_15DefaultEpilogueIfNS5_IJSC_llEEES2K_NS2F_6thread17LinearCombinationIfLi1EffLNS2L_9ScaleType4KindE0ELNS_15FloatRoundStyleE2EfEENS1_15EpilogueDefaultEEEEEvvEEEEvNT_6ParamsE:
        .type           _ZN7cutlass13device_kernelINS_4gemm6kernel13GemmUniversalIN4cute5tupleIJiiiiEEENS1_10collective13CollectiveMmaINS1_40MainloopSm90TmaGmmaWarpSpecializedSparseILi5ENS5_IJNS4_1CILi2EEENSA_ILi1EEESC_EEENS1_35KernelTmaWarpSpecializedCooperativeEEENS5_IJNSA_ILi128EEENSA_ILi256EEENSA_ILi64EEEEEENS_6half_tENS5_IJNS4_6LayoutINS5_IJiNS5_IJSB_iEEEiEEENS5_IJlNS5_IJSC_SB_EEElEEEEENSL_INS5_IJNS5_IJNS5_IJNSA_ILi8EEESB_NSA_ILi4EEEEEEiEEENS5_IJNS5_IJNSA_ILi16EEESB_SB_EEEiEEEiEEENS5_IJNS5_IJNS5_IJSI_SV_NSA_ILi1024EEEEEENSA_ILi4096EEEEEENS5_IJNS5_IJSC_NSA_ILi512EEENSA_ILi32EEEEEElEEElEEEEEEEESK_NS5_IJlSC_lEEENS4_8TiledMMAINS4_8MMA_AtomIJNS4_4SM904GMMA6SPARSE27GMMA_64x256x32_F32F16F16_SSILNS1E_5MajorE0ELS1H_0ELNS1E_7ScaleInE1ELS1I_1ELNS1E_9SparseSelE0EEEEEENSL_ISD_NS5_IJSC_NSA_ILi0EEES1M_EEEEENS5_IJNS4_10UnderscoreES1P_S1P_EEEEENS4_13SM90_TMA_LOADENS4_14ComposedLayoutINS4_7SwizzleILi2ELi4ELi3EEENS4_25smem_sparse_ptr_flag_bitsILi2ELi16EEENSL_INS5_IJNS5_IJSC_SR_EEENS5_IJSB_S14_EEEEEENS5_IJNS5_IJS1M_SI_EEESO_EEEEEEEvNS4_8identityENS4_23SM90_TMA_LOAD_MULTICASTENS1T_INS1U_ILi3ELi4ELi3EEENS4_18smem_ptr_flag_bitsILi16EEENSL_INS5_IJSR_SI_EEENS5_IJSI_SC_EEEEEEEvS25_EENS_8epilogue10collective6detail29Sm90TmaWarpSpecializedAdapterINS2G_15DefaultEpilogueIfNS5_IJSC_llEEES2K_NS2F_6thread17LinearCombinationIfLi1EffLNS2L_9ScaleType4KindE0ELNS_15FloatRoundStyleE2EfEENS1_15EpilogueDefaultEEEEEvvEEEEvNT_6ParamsE,@function
        .size           _ZN7cutlass13device_kernelINS_4gemm6kernel13GemmUniversalIN4cute5tupleIJiiiiEEENS1_10collective13CollectiveMmaINS1_40MainloopSm90TmaGmmaWarpSpecializedSparseILi5ENS5_IJNS4_1CILi2EEENSA_ILi1EEESC_EEENS1_35KernelTmaWarpSpecializedCooperativeEEENS5_IJNSA_ILi128EEENSA_ILi256EEENSA_ILi64EEEEEENS_6half_tENS5_IJNS4_6LayoutINS5_IJiNS5_IJSB_iEEEiEEENS5_IJlNS5_IJSC_SB_EEElEEEEENSL_INS5_IJNS5_IJNS5_IJNSA_ILi8EEESB_NSA_ILi4EEEEEEiEEENS5_IJNS5_IJNSA_ILi16EEESB_SB_EEEiEEEiEEENS5_IJNS5_IJNS5_IJSI_SV_NSA_ILi1024EEEEEENSA_ILi4096EEEEEENS5_IJNS5_IJSC_NSA_ILi512EEENSA_ILi32EEEEEElEEElEEEEEEEESK_NS5_IJlSC_lEEENS4_8TiledMMAINS4_8MMA_AtomIJNS4_4SM904GMMA6SPARSE27GMMA_64x256x32_F32F16F16_SSILNS1E_5MajorE0ELS1H_0ELNS1E_7ScaleInE1ELS1I_1ELNS1E_9SparseSelE0EEEEEENSL_ISD_NS5_IJSC_NSA_ILi0EEES1M_EEEEENS5_IJNS4_10UnderscoreES1P_S1P_EEEEENS4_13SM90_TMA_LOADENS4_14ComposedLayoutINS4_7SwizzleILi2ELi4ELi3EEENS4_25smem_sparse_ptr_flag_bitsILi2ELi16EEENSL_INS5_IJNS5_IJSC_SR_EEENS5_IJSB_S14_EEEEEENS5_IJNS5_IJS1M_SI_EEESO_EEEEEEEvNS4_8identityENS4_23SM90_TMA_LOAD_MULTICASTENS1T_INS1U_ILi3ELi4ELi3EEENS4_18smem_ptr_flag_bitsILi16EEENSL_INS5_IJSR_SI_EEENS5_IJSI_SC_EEEEEEEvS25_EENS_8epilogue10collective6detail29Sm90TmaWarpSpecializedAdapterINS2G_15DefaultEpilogueIfNS5_IJSC_llEEES2K_NS2F_6thread17LinearCombinationIfLi1EffLNS2L_9ScaleType4KindE0ELNS_15FloatRoundStyleE2EfEENS1_15EpilogueDefaultEEEEEvvEEEEvNT_6ParamsE,(.L_x_318 - _ZN7cutlass13device_kernelINS_4gemm6kernel13GemmUniversalIN4cute5tupleIJiiiiEEENS1_10collective13CollectiveMmaINS1_40MainloopSm90TmaGmmaWarpSpecializedSparseILi5ENS5_IJNS4_1CILi2EEENSA_ILi1EEESC_EEENS1_35KernelTmaWarpSpecializedCooperativeEEENS5_IJNSA_ILi128EEENSA_ILi256EEENSA_ILi64EEEEEENS_6half_tENS5_IJNS4_6LayoutINS5_IJiNS5_IJSB_iEEEiEEENS5_IJlNS5_IJSC_SB_EEElEEEEENSL_INS5_IJNS5_IJNS5_IJNSA_ILi8EEESB_NSA_ILi4EEEEEEiEEENS5_IJNS5_IJNSA_ILi16EEESB_SB_EEEiEEEiEEENS5_IJNS5_IJNS5_IJSI_SV_NSA_ILi1024EEEEEENSA_ILi4096EEEEEENS5_IJNS5_IJSC_NSA_ILi512EEENSA_ILi32EEEEEElEEElEEEEEEEESK_NS5_IJlSC_lEEENS4_8TiledMMAINS4_8MMA_AtomIJNS4_4SM904GMMA6SPARSE27GMMA_64x256x32_F32F16F16_SSILNS1E_5MajorE0ELS1H_0ELNS1E_7ScaleInE1ELS1I_1ELNS1E_9SparseSelE0EEEEEENSL_ISD_NS5_IJSC_NSA_ILi0EEES1M_EEEEENS5_IJNS4_10UnderscoreES1P_S1P_EEEEENS4_13SM90_TMA_LOADENS4_14ComposedLayoutINS4_7SwizzleILi2ELi4ELi3EEENS4_25smem_sparse_ptr_flag_bitsILi2ELi16EEENSL_INS5_IJNS5_IJSC_SR_EEENS5_IJSB_S14_EEEEEENS5_IJNS5_IJS1M_SI_EEESO_EEEEEEEvNS4_8identityENS4_23SM90_TMA_LOAD_MULTICASTENS1T_INS1U_ILi3ELi4ELi3EEENS4_18smem_ptr_flag_bitsILi16EEENSL_INS5_IJSR_SI_EEENS5_IJSI_SC_EEEEEEEvS25_EENS_8epilogue10collective6detail29Sm90TmaWarpSpecializedAdapterINS2G_15DefaultEpilogueIfNS5_IJSC_llEEES2K_NS2F_6thread17LinearCombinationIfLi1EffLNS2L_9ScaleType4KindE0ELNS_15FloatRoundStyleE2EfEENS1_15EpilogueDefaultEEEEEvvEEEEvNT_6ParamsE)
        .other          _ZN7cutlass13device_kernelINS_4gemm6kernel13GemmUniversalIN4cute5tupleIJiiiiEEENS1_10collective13CollectiveMmaINS1_40MainloopSm90TmaGmmaWarpSpecializedSparseILi5ENS5_IJNS4_1CILi2EEENSA_ILi1EEESC_EEENS1_35KernelTmaWarpSpecializedCooperativeEEENS5_IJNSA_ILi128EEENSA_ILi256EEENSA_ILi64EEEEEENS_6half_tENS5_IJNS4_6LayoutINS5_IJiNS5_IJSB_iEEEiEEENS5_IJlNS5_IJSC_SB_EEElEEEEENSL_INS5_IJNS5_IJNS5_IJNSA_ILi8EEESB_NSA_ILi4EEEEEEiEEENS5_IJNS5_IJNSA_ILi16EEESB_SB_EEEiEEEiEEENS5_IJNS5_IJNS5_IJSI_SV_NSA_ILi1024EEEEEENSA_ILi4096EEEEEENS5_IJNS5_IJSC_NSA_ILi512EEENSA_ILi32EEEEEElEEElEEEEEEEESK_NS5_IJlSC_lEEENS4_8TiledMMAINS4_8MMA_AtomIJNS4_4SM904GMMA6SPARSE27GMMA_64x256x32_F32F16F16_SSILNS1E_5MajorE0ELS1H_0ELNS1E_7ScaleInE1ELS1I_1ELNS1E_9SparseSelE0EEEEEENSL_ISD_NS5_IJSC_NSA_ILi0EEES1M_EEEEENS5_IJNS4_10UnderscoreES1P_S1P_EEEEENS4_13SM90_TMA_LOADENS4_14ComposedLayoutINS4_7SwizzleILi2ELi4ELi3EEENS4_25smem_sparse_ptr_flag_bitsILi2ELi16EEENSL_INS5_IJNS5_IJSC_SR_EEENS5_IJSB_S14_EEEEEENS5_IJNS5_IJS1M_SI_EEESO_EEEEEEEvNS4_8identityENS4_23SM90_TMA_LOAD_MULTICASTENS1T_INS1U_ILi3ELi4ELi3EEENS4_18smem_ptr_flag_bitsILi16EEENSL_INS5_IJSR_SI_EEENS5_IJSI_SC_EEEEEEEvS25_EENS_8epilogue10collective6detail29Sm90TmaWarpSpecializedAdapterINS2G_15DefaultEpilogueIfNS5_IJSC_llEEES2K_NS2F_6thread17LinearCombinationIfLi1EffLNS2L_9ScaleType4KindE0ELNS_15FloatRoundStyleE2EfEENS1_15EpilogueDefaultEEEEEvvEEEEvNT_6ParamsE,@"STO_CUDA_ENTRY STV_DEFAULT"
_ZN7cutlass13device_kernelINS_4gemm6kernel13GemmUniversalIN4cute5tupleIJiiiiEEENS1_10collective13CollectiveMmaINS1_40MainloopSm90TmaGmmaWarpSpecializedSparseILi5ENS5_IJNS4_1CILi2EEENSA_ILi1EEESC_EEENS1_35KernelTmaWarpSpecializedCooperativeEEENS5_IJNSA_ILi128EEENSA_ILi256EEENSA_ILi64EEEEEENS_6half_tENS5_IJNS4_6LayoutINS5_IJiNS5_IJSB_iEEEiEEENS5_IJlNS5_IJSC_SB_EEElEEEEENSL_INS5_IJNS5_IJNS5_IJNSA_ILi8EEESB_NSA_ILi4EEEEEEiEEENS5_IJNS5_IJNSA_ILi16EEESB_SB_EEEiEEEiEEENS5_IJNS5_IJNS5_IJSI_SV_NSA_ILi1024EEEEEENSA_ILi4096EEEEEENS5_IJNS5_IJSC_NSA_ILi512EEENSA_ILi32EEEEEElEEElEEEEEEEESK_NS5_IJlSC_lEEENS4_8TiledMMAINS4_8MMA_AtomIJNS4_4SM904GMMA6SPARSE27GMMA_64x256x32_F32F16F16_SSILNS1E_5MajorE0ELS1H_0ELNS1E_7ScaleInE1ELS1I_1ELNS1E_9SparseSelE0EEEEEENSL_ISD_NS5_IJSC_NSA_ILi0EEES1M_EEEEENS5_IJNS4_10UnderscoreES1P_S1P_EEEEENS4_13SM90_TMA_LOADENS4_14ComposedLayoutINS4_7SwizzleILi2ELi4ELi3EEENS4_25smem_sparse_ptr_flag_bitsILi2ELi16EEENSL_INS5_IJNS5_IJSC_SR_EEENS5_IJSB_S14_EEEEEENS5_IJNS5_IJS1M_SI_EEESO_EEEEEEEvNS4_8identityENS4_23SM90_TMA_LOAD_MULTICASTENS1T_INS1U_ILi3ELi4ELi3EEENS4_18smem_ptr_flag_bitsILi16EEENSL_INS5_IJSR_SI_EEENS5_IJSI_SC_EEEEEEEvS25_EENS_8epilogue10collective6detail29Sm90TmaWarpSpecializedAdapterINS2G_15DefaultEpilogueIfNS5_IJSC_llEEES2K_NS2F_6thread17LinearCombinationIfLi1EffLNS2L_9ScaleType4KindE0ELNS_15FloatRoundStyleE2EfEENS1_15EpilogueDefaultEEEEEvvEEEEvNT_6ParamsE:
[----:B------:R-:W-:Y:S01]  /*0000*/  LDC R1, c[0x0][0x28] ;  /* 0x00000a00ff017b82 */ /* 0x000fe20000000800 */
[----:B------:R-:W0:Y:S01]  /*0010*/  S2R R0, SR_TID.X ;  /* 0x0000000000007919 */ /* 0x000e220000002100 */
[----:B------:R-:W-:Y:S01]  /*0020*/  ELECT P0, URZ, PT ;  /* 0x00000000003f782f */ /* 0x000fe20003800000 */
[----:B------:R-:W-:Y:S01]  /*0030*/  BSSY B0, `(.L_x_0) ;  /* 0x0000012000007945 */ /* 0x000fe20003800000 */
[--C-:B0-----:R-:W-:Y:S02]  /*0040*/  SHF.R.U32.HI R2, RZ, 0x5, R0.reuse ;  /* 0x00000005ff027819 */ /* 0x101fe40000011600 */
[----:B------:R-:W-:-:S03]  /*0050*/  SHF.R.U32.HI R8, RZ, 0x7, R0 ;  /* 0x00000007ff087819 */ /* 0x000fc60000011600 */
[----:B------:R-:W0:Y:S04]  /*0060*/  SHFL.IDX PT, R9, R2, RZ, 0x1f ;  /* 0x00001fff02097589 */ /* 0x000e2800000e0000 */
[----:B------:R1:W2:Y:S01]  /*0070*/  SHFL.IDX PT, R3, R8, RZ, 0x1f ;  /* 0x00001fff08037589 */ /* 0x0002a200000e0000 */
[----:B0-----:R-:W-:-:S13]  /*0080*/  ISETP.NE.OR P0, PT, R9, RZ, !P0 ;  /* 0x000000ff0900720c */ /* 0x001fda0004705670 */
[----:B-12---:R-:W-:Y:S05]  /*0090*/  @P0 BRA `(.L_x_1) ;  /* 0x00000000002c0947 */ /* 0x006fea0003800000 */
[----:B------:R-:W-:Y:S02]  /*00a0*/  ULDC.64 UR4, c[0x0][0x198] ;  /* 0x0000660000047ab9 */ /* 0x000fe40000000a00 */
[----:B------:R-:W-:Y:S02]  /*00b0*/  UIADD3 UR6, UP0, UR4, 0xf0, URZ ;  /* 0x000000f004067890 */ /* 0x000fe4000ff1e03f */
[----:B------:R-:W-:Y:S02]  /*00c0*/  UIADD3 UR8, UP1, UR4, 0x1f0, URZ ;  /* 0x000001f004087890 */ /* 0x000fe4000ff3e03f */
[----:B------:R-:W-:Y:S02]  /*00d0*/  UIADD3 UR4, UP2, UR4, 0x2f0, URZ ;  /* 0x000002f004047890 */ /* 0x000fe4000ff5e03f */
[----:B------:R-:W-:Y:S02]  /*00e0*/  UIADD3.X UR7, URZ, UR5, URZ, UP0, !UPT ;  /* 0x000000053f077290 */ /* 0x000fe400087fe43f */
[----:B------:R-:W-:-:S02]  /*00f0*/  UIADD3.X UR9, URZ, UR5, URZ, UP1, !UPT ;  /* 0x000000053f097290 */ /* 0x000fc40008ffe43f */
[----:B------:R-:W-:-:S05]  /*0100*/  UIADD3.X UR5, URZ, UR5, URZ, UP2, !UPT ;  /* 0x000000053f057290 */ /* 0x000fca00097fe43f */
[----:B------:R0:W-:Y:S02]  /*0110*/  UTMACCTL.PF [UR6] ;  /* 0x00000000060079b9 */ /* 0x0001e40008040000 */
[----:B------:R0:W-:Y:S02]  /*0120*/  UTMACCTL.PF [UR8] ;  /* 0x00000000080079b9 */ /* 0x0001e40008040000 */
[----:B------:R0:W-:Y:S02]  /*0130*/  UTMACCTL.PF [UR4] ;  /* 0x00000000040079b9 */ /* 0x0001e40008040000 */
[----:B0-----:R-:W-:Y:S01]  /*0140*/  NOP ;  /* 0x0000000000007918 */ /* 0x001fe20000000000 */
.L_x_1:
[----:B------:R-:W-:Y:S05]  /*0150*/  BSYNC B0 ;  /* 0x0000000000007941 */ /* 0x000fea0003800000 */
.L_x_0:
[----:B------:R-:W0:Y:S02]  /*0160*/  SHFL.IDX PT, R4, R2, RZ, 0x1f ;  /* 0x00001fff02047589 */ /* 0x000e2400000e0000 */
[----:B0-----:R-:W-:-:S13]  /*0170*/  ISETP.NE.AND P0, PT, R4, RZ, PT ;  /* 0x000000ff0400720c */ /* 0x001fda0003f05270 */
[----:B------:R-:W-:Y:S05]  /*0180*/  @P0 BRA `(.L_x_2) ;  /* 0x0000000000600947 */ /* 0x000fea0003800000 */
[----:B------:R-:W0:Y:S01]  /*0190*/  S2UR UR8, SR_CgaCtaId ;  /* 0x00000000000879c3 */ /* 0x000e220000008800 */
[----:B------:R-:W-:Y:S01]  /*01a0*/  UMOV UR4, 0x400 ;  /* 0x0000040000047882 */ /* 0x000fe20000000000 */
[----:B------:R-:W-:Y:S01]  /*01b0*/  UMOV UR5, 0x1 ;  /* 0x0000000100057882 */ /* 0x000fe20000000000 */
[----:B------:R-:W-:Y:S01]  /*01c0*/  UMOV UR6, 0x4 ;  /* 0x0000000400067882 */ /* 0x000fe20000000000 */
[----:B------:R-:W-:Y:S01]  /*01d0*/  ELECT P0, URZ, PT ;  /* 0x00000000003f782f */ /* 0x000fe20003800000 */
[----:B------:R-:W-:-:S04]  /*01e0*/  UIADD3 UR6, -UR6, 0x100000, URZ ;  /* 0x0010000006067890 */ /* 0x000fc8000fffe13f */
[----:B------:R-:W-:Y:S02]  /*01f0*/  USHF.L.U32 UR7, UR6, 0xb, URZ ;  /* 0x0000000b06077899 */ /* 0x000fe4000800063f */
[----:B------:R-:W-:Y:S02]  /*0200*/  USHF.L.U32 UR6, UR6, 0x1, URZ ;  /* 0x0000000106067899 */ /* 0x000fe4000800063f */
[----:B0-----:R-:W-:Y:S02]  /*0210*/  ULEA UR8, UR8, UR4, 0x18 ;  /* 0x0000000408087291 */ /* 0x001fe4000f8ec03f */
[----:B------:R-:W-:-:S04]  /*0220*/  UIADD3 UR4, -UR5, 0x100000, URZ ;  /* 0x0010000005047890 */ /* 0x000fc8000fffe13f */
[----:B------:R-:W-:Y:S02]  /*0230*/  USHF.L.U32 UR5, UR4, 0xb, URZ ;  /* 0x0000000b04057899 */ /* 0x000fe4000800063f */
[----:B------:R-:W-:Y:S01]  /*0240*/  USHF.L.U32 UR4, UR4, 0x1, URZ ;  /* 0x0000000104047899 */ /* 0x000fe2000800063f */
[----:B------:R-:W0:Y:S11]  /*0250*/  FENCE.VIEW.ASYNC.S ;  /* 0x00000000000073c6 */ /* 0x000e360000000000 */
[----:B0-----:R0:W1:Y:S01]  /*0260*/  SYNCS.EXCH.64 URZ, [UR8], UR4 ;  /* 0x00000004083f75b2 */ /* 0x0010620008000100 */
[----:B------:R0:W2:Y:S01]  /*0270*/  SYNCS.EXCH.64 URZ, [UR8+0x28], UR6 ;  /* 0x00002806083f75b2 */ /* 0x0000a20008000100 */
[----:B------:R0:W3:Y:S01]  /*0280*/  SYNCS.EXCH.64 URZ, [UR8+0x8], UR4 ;  /* 0x00000804083f75b2 */ /* 0x0000e20008000100 */
[----:B------:R0:W4:Y:S01]  /*0290*/  SYNCS.EXCH.64 URZ, [UR8+0x30], UR6 ;  /* 0x00003006083f75b2 */ /* 0x0001220008000100 */
[----:B------:R0:W0:Y:S01]  /*02a0*/  SYNCS.EXCH.64 URZ, [UR8+0x10], UR4 ;  /* 0x00001004083f75b2 */ /* 0x0000220008000100 */
[----:B------:R0:W0:Y:S01]  /*02b0*/  SYNCS.EXCH.64 URZ, [UR8+0x38], UR6 ;  /* 0x00003806083f75b2 */ /* 0x0000220008000100 */
[----:B------:R0:W0:Y:S01]  /*02c0*/  SYNCS.EXCH.64 URZ, [UR8+0x18], UR4 ;  /* 0x00001804083f75b2 */ /* 0x0000220008000100 */
[----:B------:R0:W0:Y:S01]  /*02d0*/  SYNCS.EXCH.64 URZ, [UR8+0x40], UR6 ;  /* 0x00004006083f75b2 */ /* 0x0000220008000100 */
[----:B------:R0:W0:Y:S01]  /*02e0*/  SYNCS.EXCH.64 URZ, [UR8+0x20], UR4 ;  /* 0x00002004083f75b2 */ /* 0x0000220008000100 */
[----:B------:R0:W0:Y:S01]  /*02f0*/  SYNCS.EXCH.64 URZ, [UR8+0x48], UR6 ;  /* 0x00004806083f75b2 */ /* 0x0000220008000100 */
[----:B------:R-:W-:Y:S01]  /*0300*/  NOP ;  /* 0x0000000000007918 */ /* 0x000fe20000000000 */
.L_x_2:
[----:B0-----:R-:W0:Y:S01]  /*0310*/  S2UR UR8, SR_CTAID.X ;  /* 0x00000000000879c3 */ /* 0x001e220000002500 */
[----:B------:R-:W-:Y:S01]  /*0320*/  SHF.R.S32.HI R5, RZ, 0x1f, R0 ;  /* 0x0000001fff057819 */ /* 0x000fe20000011400 */
[----:B------:R-:W5:Y:S01]  /*0330*/  SHFL.IDX PT, R2, R2, RZ, 0x1f ;  /* 0x00001fff02027589 */ /* 0x000f6200000e0000 */
[----:B------:R-:W-:Y:S02]  /*0340*/  ELECT P0, URZ, PT ;  /* 0x00000000003f782f */ /* 0x000fe40003800000 */
[----:B------:R-:W-:Y:S01]  /*0350*/  SHF.R.S32.HI R11, RZ, 0x1f, R4 ;  /* 0x0000001fff0b7819 */ /* 0x000fe20000011404 */
[----:B------:R-:W-:Y:S01]  /*0360*/  ULDC UR4, c[0x0][0x150] ;  /* 0x0000540000047ab9 */ /* 0x000fe20000000800 */
[----:B------:R-:W-:Y:S01]  /*0370*/  LEA.HI R5, R5, R0, RZ, 0x7 ;  /* 0x0000000005057211 */ /* 0x000fe200078f38ff */
[----:B------:R-:W1:Y:S01]  /*0380*/  S2R R12, SR_CTAID.Y ;  /* 0x00000000000c7919 */ /* 0x000e620000002600 */
[----:B------:R-:W-:Y:S01]  /*0390*/  LEA.HI R11, R11, R4, RZ, 0x2 ;  /* 0x000000040b0b7211 */ /* 0x000fe200078f10ff */
[----:B------:R-:W2:Y:S01]  /*03a0*/  LDC R14, c[0x0][0x144] ;  /* 0x00005100ff0e7b82 */ /* 0x000ea20000000800 */
[----:B------:R-:W-:Y:S01]  /*03b0*/  LOP3.LUT R5, R5, 0xffffff80, RZ, 0xc0, !PT ;  /* 0xffffff8005057812 */ /* 0x000fe200078ec0ff */
[----:B------:R-:W-:Y:S01]  /*03c0*/  NOP ;  /* 0x0000000000007918 */ /* 0x000fe20000000000 */
[----:B------:R-:W-:Y:S01]  /*03d0*/  LOP3.LUT R11, R11, 0x3ffffffc, RZ, 0xc0, !PT ;  /* 0x3ffffffc0b0b7812 */ /* 0x000fe200078ec0ff */
[----:B------:R-:W-:Y:S01]  /*03e0*/  NOP ;  /* 0x0000000000007918 */ /* 0x000fe20000000000 */
[----:B------:R-:W-:Y:S01]  /*03f0*/  ISETP.NE.AND P2, PT, R3, RZ, PT ;  /* 0x000000ff0300720c */ /* 0x000fe20003f45270 */
[----:B------:R-:W-:-:S02]  /*0400*/  IMAD.IADD R5, R0, 0x1, -R5 ;  /* 0x0000000100057824 */ /* 0x000fc400078e0a05 */
[----:B------:R-:W-:Y:S01]  /*0410*/  IMAD.IADD R4, R4, 0x1, -R11 ;  /* 0x0000000104047824 */ /* 0x000fe200078e0a0b */
[----:B------:R-:W3:Y:S02]  /*0420*/  LDC R15, c[0x0][0x148] ;  /* 0x00005200ff0f7b82 */ /* 0x000ee40000000800 */
[----:B------:R-:W-:Y:S02]  /*0430*/  SHF.R.S32.HI R6, RZ, 0x1f, R5 ;  /* 0x0000001fff067819 */ /* 0x000fe40000011405 */
[----:B------:R-:W-:Y:S02]  /*0440*/  LOP3.LUT P6, RZ, R5, 0x7, RZ, 0xc0, !PT ;  /* 0x0000000705ff7812 */ /* 0x000fe400078cc0ff */
[----:B0-----:R-:W-:Y:S02]  /*0450*/  I2FP.F32.U32 R7, UR8 ;  /* 0x0000000800077c45 */ /* 0x001fe40008201000 */
[----:B------:R-:W-:Y:S02]  /*0460*/  LEA.HI R6, R6, R5, RZ, 0x3 ;  /* 0x0000000506067211 */ /* 0x000fe400078f18ff */
[----:B-----5:R-:W-:Y:S01]  /*0470*/  ISETP.NE.OR P0, PT, R2, RZ, !P0 ;  /* 0x000000ff0200720c */ /* 0x020fe20004705670 */
[----:B------:R-:W-:Y:S01]  /*0480*/  FMUL R10, R7, UR4 ;  /* 0x00000004070a7c20 */ /* 0x000fe20008400000 */
[--C-:B------:R-:W-:Y:S01]  /*0490*/  SHF.R.S32.HI R2, RZ, 0x3, R6.reuse ;  /* 0x00000003ff027819 */ /* 0x100fe20000011406 */
[----:B------:R-:W-:Y:S01]  /*04a0*/  ULDC UR4, c[0x0][0x154] ;  /* 0x0000550000047ab9 */ /* 0x000fe20000000800 */
[----:B------:R-:W-:-:S03]  /*04b0*/  SHF.R.S32.HI R7, RZ, 0x1f, R6 ;  /* 0x0000001fff077819 */ /* 0x000fc60000011406 */
[----:B------:R-:W0:Y:S01]  /*04c0*/  F2I.U32.TRUNC.NTZ R10, R10 ;  /* 0x0000000a000a7305 */ /* 0x000e22000020f000 */
[----:B------:R-:W-:Y:S02]  /*04d0*/  LEA.HI R7, R7, R2, RZ, 0x2 ;  /* 0x0000000207077211 */ /* 0x000fe400078f10ff */
[----:B-1----:R-:W-:Y:S02]  /*04e0*/  I2FP.F32.U32 R6, R12 ;  /* 0x0000000c00067245 */ /* 0x002fe40000201000 */
[----:B------:R-:W-:Y:S01]  /*04f0*/  LOP3.LUT R7, R7, 0xfffffffc, RZ, 0xc0, !PT ;  /* 0xfffffffc07077812 */ /* 0x000fe200078ec0ff */
[----:B------:R-:W-:Y:S01]  /*0500*/  VOTEU.ALL UP0, P0 ;  /* 0x00000000003f7886 */ /* 0x000fe20000000000 */
[----:B------:R-:W-:Y:S01]  /*0510*/  VOTEU.ALL UP1, P0 ;  /* 0x00000000003f7886 */ /* 0x000fe20000020000 */
[----:B------:R-:W-:Y:S01]  /*0520*/  FMUL R6, R6, UR4 ;  /* 0x0000000406067c20 */ /* 0x000fe20008400000 */
[----:B------:R-:W-:Y:S01]  /*0530*/  UMOV UR4, 0x20 ;  /* 0x0000002000047882 */ /* 0x000fe20000000000 */
[----:B------:R-:W-:Y:S01]  /*0540*/  IMAD.IADD R7, R2, 0x1, -R7 ;  /* 0x0000000102077824 */ /* 0x000fe200078e0a07 */
[----:B------:R-:W1:Y:S01]  /*0550*/  @!UP0 S2UR UR7, SR_CgaCtaId ;  /* 0x00000000000789c3 */ /* 0x000e620000008800 */
[----:B------:R-:W-:Y:S01]  /*0560*/  SHF.R.S32.HI R2, RZ, 0x1f, R9 ;  /* 0x0000001fff027819 */ /* 0x000fe20000011409 */
[----:B------:R-:W-:Y:S01]  /*0570*/  @!UP0 UMOV UR6, 0x400 ;  /* 0x0000040000068882 */ /* 0x000fe20000000000 */
[----:B------:R-:W-:Y:S01]  /*0580*/  IMAD R7, R4, 0x4, R7 ;  /* 0x0000000404077824 */ /* 0x000fe200078e0207 */
[----:B------:R-:W5:Y:S01]  /*0590*/  F2I.U32.TRUNC.NTZ R6, R6 ;  /* 0x0000000600067305 */ /* 0x000f62000020f000 */
[----:B0-----:R-:W-:Y:S01]  /*05a0*/  IMAD.MOV R11, RZ, RZ, -R10 ;  /* 0x000000ffff0b7224 */ /* 0x001fe200078e0a0a */
[----:B------:R-:W-:Y:S01]  /*05b0*/  LEA.HI R2, R2, R9, RZ, 0x2 ;  /* 0x0000000902027211 */ /* 0x000fe200078f10ff */
[----:B------:R-:W-:-:S04]  /*05c0*/  @!UP0 UIADD3 UR4, -UR4, 0x100000, URZ ;  /* 0x0010000004048890 */ /* 0x000fc8000fffe13f */
[----:B------:R-:W-:Y:S02]  /*05d0*/  @!UP0 USHF.L.U32 UR5, UR4, 0xb, URZ ;  /* 0x0000000b04058899 */ /* 0x000fe4000800063f */
[----:B------:R-:W-:Y:S01]  /*05e0*/  @!UP0 USHF.L.U32 UR4, UR4, 0x1, URZ ;  /* 0x0000000104048899 */ /* 0x000fe2000800063f */
[----:B------:R-:W0:Y:S01]  /*05f0*/  LDC R10, c[0x0][0x140] ;  /* 0x00005000ff0a7b82 */ /* 0x000e220000000800 */
[----:B------:R-:W-:Y:S01]  /*0600*/  LEA.HI R4, R7, R7, RZ, 0x1 ;  /* 0x0000000707047211 */ /* 0x000fe200078f08ff */
[----:B--2---:R-:W-:Y:S01]  /*0610*/  IMAD R11, R14, R11, UR8 ;  /* 0x000000080e0b7e24 */ /* 0x004fe2000f8e020b */
[----:B------:R-:W-:Y:S02]  /*0620*/  LOP3.LUT R2, R2, 0xfffffffc, RZ, 0xc0, !PT ;  /* 0xfffffffc02027812 */ /* 0x000fe400078ec0ff */
[----:B------:R-:W-:-:S03]  /*0630*/  LOP3.LUT R4, R4, 0xfffffffe, RZ, 0xc0, !PT ;  /* 0xfffffffe04047812 */ /* 0x000fc600078ec0ff */
[----:B------:R-:W-:Y:S02]  /*0640*/  IMAD.IADD R9, R9, 0x1, -R2 ;  /* 0x0000000109097824 */ /* 0x000fe400078e0a02 */
[----:B------:R-:W-:Y:S02]  /*0650*/  IMAD.IADD R4, R7, 0x1, -R4 ;  /* 0x0000000107047824 */ /* 0x000fe400078e0a04 */
[----:B-----5:R-:W-:Y:S01]  /*0660*/  IMAD.MOV R22, RZ, RZ, -R6 ;  /* 0x000000ffff167224 */ /* 0x020fe200078e0a06 */
[----:B------:R-:W-:Y:S01]  /*0670*/  ISETP.NE.AND P4, PT, R9, 0x3, PT ;  /* 0x000000030900780c */ /* 0x000fe20003f85270 */
[----:B------:R-:W-:Y:S01]  /*0680*/  IMAD.MOV.U32 R6, RZ, RZ, 0x1 ;  /* 0x00000001ff067424 */ /* 0x000fe200078e00ff */
[----:B------:R-:W-:Y:S01]  /*0690*/  ISETP.NE.AND P3, PT, R4, R11, PT ;  /* 0x0000000b0400720c */ /* 0x000fe20003f65270 */
[----:B------:R-:W-:Y:S01]  /*06a0*/  IMAD.SHL.U32 R4, R7, 0x4, RZ ;  /* 0x0000000407047824 */ /* 0x000fe200078e00ff */
[----:B-1----:R-:W-:Y:S01]  /*06b0*/  @!UP0 ULEA UR6, UR7, UR6, 0x18 ;  /* 0x0000000607068291 */ /* 0x002fe2000f8ec03f */
[----:B---3--:R-:W-:Y:S01]  /*06c0*/  IMAD R17, R15, R22, R12 ;  /* 0x000000160f117224 */ /* 0x008fe200078e020c */
[----:B------:R-:W-:Y:S01]  /*06d0*/  VOTEU.ALL UP0, P0 ;  /* 0x00000000003f7886 */ /* 0x000fe20000000000 */
[----:B------:R-:W-:-:S02]  /*06e0*/  ISETP.EQ.OR P0, PT, R9, RZ, !P4 ;  /* 0x000000ff0900720c */ /* 0x000fc40006702670 */
[----:B------:R-:W-:Y:S02]  /*06f0*/  LOP3.LUT R7, R7, 0xc, R4, 0x78, !PT ;  /* 0x0000000c07077812 */ /* 0x000fe400078e7804 */
[----:B0-----:R-:W-:Y:S01]  /*0700*/  ISETP.EQ.U32.AND P1, PT, R10, 0x1, PT ;  /* 0x000000010a00780c */ /* 0x001fe20003f22070 */
[C---:B------:R-:W-:Y:S01]  /*0710*/  VIADD R10, R3.reuse, 0xffffffff ;  /* 0xffffffff030a7836 */ /* 0x040fe20000000000 */
[----:B------:R-:W-:Y:S02]  /*0720*/  ISETP.EQ.AND P0, PT, R3, RZ, P0 ;  /* 0x000000ff0300720c */ /* 0x000fe40000702270 */
[----:B------:R-:W-:Y:S01]  /*0730*/  @P3 LEA.HI R2, R7, R7, RZ, 0x1 ;  /* 0x0000000707023211 */ /* 0x000fe200078f08ff */
[----:B------:R-:W0:Y:S02]  /*0740*/  FENCE.VIEW.ASYNC.S ;  /* 0x00000000000073c6 */ /* 0x000e240000000000 */
[----:B0-----:R0:W1:Y:S01]  /*0750*/  @!UP0 SYNCS.EXCH.64 URZ, [UR6+0x60], UR4 ;  /* 0x00006004063f85b2 */ /* 0x0010620008000100 */
[----:B------:R-:W-:-:S02]  /*0760*/  SEL R4, RZ, 0x1, !P0 ;  /* 0x00000001ff047807 */ /* 0x000fc40004000000 */
[----:B------:R-:W-:Y:S02]  /*0770*/  @P3 SHF.R.S32.HI R2, RZ, 0x1, R2 ;  /* 0x00000001ff023819 */ /* 0x000fe40000011402 */
[----:B------:R-:W-:Y:S02]  /*0780*/  ISETP.GE.U32.AND P5, PT, R10, 0x2, PT ;  /* 0x000000020a00780c */ /* 0x000fe40003fa6070 */
[----:B------:R-:W-:Y:S02]  /*0790*/  @P3 ISETP.NE.AND P4, PT, R2, R17, PT ;  /* 0x000000110200320c */ /* 0x000fe40003f85270 */
[----:B------:R-:W-:Y:S02]  /*07a0*/  ISETP.LT.U32.AND P0, PT, R7, 0x2, !P6 ;  /* 0x000000020700780c */ /* 0x000fe40007701070 */
[----:B------:R-:W-:Y:S02]  /*07b0*/  SEL R4, R4, 0x2, P5 ;  /* 0x0000000204047807 */ /* 0x000fe40002800000 */
[----:B------:R-:W-:-:S02]  /*07c0*/  SEL R5, RZ, 0x1, !P0 ;  /* 0x00000001ff057807 */ /* 0x000fc40004000000 */
[----:B------:R-:W-:Y:S01]  /*07d0*/  @P3 SEL R6, RZ, 0x1, P4 ;  /* 0x00000001ff063807 */ /* 0x000fe20002000000 */
[----:B------:R0:W2:Y:S01]  /*07e0*/  @!UP1 SYNCS.EXCH.64 URZ, [UR6+0x68], UR4 ;  /* 0x00006804063f95b2 */ /* 0x0000a20008000100 */
[----:B------:R-:W-:Y:S01]  /*07f0*/  NOP ;  /* 0x0000000000007918 */ /* 0x000fe20000000000 */
[----:B------:R-:W-:Y:S05]  /*0800*/  @!P1 BRA `(.L_x_3) ;  /* 0x0000000000089947 */ /* 0x000fea0003800000 */
[----:B-12-4-:R-:W-:Y:S01]  /*0810*/  UCGABAR_ARV ;  /* 0x00000000000079c7 */ /* 0x016fe20008000000 */
[----:B------:R-:W-:Y:S05]  /*0820*/  BRA `(.L_x_4) ;  /* 0x0000000000047947 */ /* 0x000fea0003800000 */
.L_x_3:
[----:B-12-4-:R-:W-:Y:S01]  /*0830*/  NOP ;  /* 0x0000000000007918 */ /* 0x016fe20000000000 */
.L_x_4:
[----:B------:R-:W1:Y:S01]  /*0840*/  LDC R2, c[0x0][0x75c] ;  /* 0x0001d700ff027b82 */ /* 0x000e620000000800 */
[----:B------:R-:W-:Y:S01]  /*0850*/  IMAD.MOV.U32 R3, RZ, RZ, RZ ;  /* 0x000000ffff037224 */ /* 0x000fe200078e00ff */
[----:B-1----:R-:W-:Y:S01]  /*0860*/  ISETP.NE.AND P3, PT, R2, 0x1, PT ;  /* 0x000000010200780c */ /* 0x002fe20003f65270 */
[----:B------:R-:W-:-:S12]  /*0870*/  IMAD.U32 R2, RZ, RZ, UR8 ;  /* 0x00000008ff027e24 */ /* 0x000fd8000f8e00ff */
[----:B------:R-:W1:Y:S01]  /*0880*/  @P3 LDC R19, c[0x0][0x10] ;  /* 0x00000400ff133b82 */ /* 0x000e620000000800 */
[----:B------:R-:W-:Y:S02]  /*0890*/  @P3 IMAD.MOV.U32 R13, RZ, RZ, RZ ;  /* 0x000000ffff0d3224 */ /* 0x000fe400078e00ff */
[----:B------:R-:W-:-:S05]  /*08a0*/  @P3 IMAD.MOV.U32 R21, RZ, RZ, RZ ;  /* 0x000000ffff153224 */ /* 0x000fca00078e00ff */
[----:B------:R-:W2:Y:S01]  /*08b0*/  @!P3 LDC R17, c[0x0][0xc] ;  /* 0x00000300ff11bb82 */ /* 0x000ea20000000800 */
[----:B-1----:R-:W-:-:S04]  /*08c0*/  @P3 IMAD.WIDE.U32 R18, R19, UR8, R12 ;  /* 0x0000000813123c25 */ /* 0x002fc8000f8e000c */
[----:B--2---:R-:W-:-:S04]  /*08d0*/  @!P3 IMAD.WIDE.U32 R16, R12, R17, R2 ;  /* 0x000000110c10b225 */ /* 0x004fc800078e0002 */
[----:B------:R-:W-:Y:S02]  /*08e0*/  @P3 IMAD.MOV.U32 R2, RZ, RZ, R18 ;  /* 0x000000ffff023224 */ /* 0x000fe400078e0012 */
[----:B------:R-:W-:Y:S02]  /*08f0*/  @P3 IMAD.IADD R3, R19, 0x1, R21 ;  /* 0x0000000113033824 */ /* 0x000fe400078e0215 */
[----:B------:R-:W-:Y:S02]  /*0900*/  @!P3 IMAD.MOV.U32 R2, RZ, RZ, R16 ;  /* 0x000000ffff02b224 */ /* 0x000fe400078e0010 */
[----:B------:R-:W-:Y:S01]  /*0910*/  @!P3 IMAD.MOV.U32 R3, RZ, RZ, R17 ;  /* 0x000000ffff03b224 */ /* 0x000fe200078e0011 */
[----:B------:R-:W-:Y:S06]  /*0920*/  @!P1 BRA `(.L_x_5) ;  /* 0x00000000000c9947 */ /* 0x000fec0003800000 */
[----:B------:R-:W-:Y:S01]  /*0930*/  UCGABAR_WAIT ;  /* 0x0000000000007dc7 */ /* 0x000fe20008000000 */
[----:B------:R-:W-:Y:S01]  /*0940*/  CCTL.IVALL ;  /* 0x00000000ff00798f */ /* 0x000fe20002000000 */
[----:B------:R-:W-:Y:S05]  /*0950*/  BRA `(.L_x_6) ;  /* 0x0000000000047947 */ /* 0x000fea0003800000 */
.L_x_5:
[----:B------:R-:W-:Y:S06]  /*0960*/  BAR.SYNC.DEFER_BLOCKING 0x0 ;  /* 0x0000000000007b1d */ /* 0x000fec0000010000 */
.L_x_6:
[----:B------:R-:W-:Y:S05]  /*0970*/  @!P2 BRA `(.L_x_7) ;  /* 0x000000ac0058a947 */ /* 0x000fea0003800000 */
[----:B------:R-:W-:-:S13]  /*0980*/  ISETP.GT.U32.AND P0, PT, R10, 0x1, PT ;  /* 0x000000010a00780c */ /* 0x000fda0003f04070 */
[----:B0-----:R-:W-:Y:S05]  /*0990*/  @P0 EXIT ;  /* 0x000000000000094d */ /* 0x001fea0003800000 */
[----:B------:R-:W-:Y:S01]  /*09a0*/  ULDC.64 UR4, c[0x0][0x750] ;  /* 0x0001d40000047ab9 */ /* 0x000fe20000000a00 */
[----:B------:R-:W-:Y:S01]  /*09b0*/  PRMT R16, RZ, 0x7610, R16 ;  /* 0x00007610ff107816 */ /* 0x000fe20000000010 */
[----:B------:R-:W-:Y:S01]  /*09c0*/  IMAD.MOV.U32 R14, RZ, RZ, -0x1 ;  /* 0xffffffffff0e7424 */ /* 0x000fe200078e00ff */
[----:B------:R-:W-:Y:S01]  /*09d0*/  ISETP.GE.U32.AND P0, PT, R2, UR4, PT ;  /* 0x0000000402007c0c */ /* 0x000fe2000bf06070 */
[----:B------:R-:W-:Y:S02]  /*09e0*/  IMAD.MOV.U32 R10, RZ, RZ, -0x1 ;  /* 0xffffffffff0a7424 */ /* 0x000fe400078e00ff */
[----:B------:R-:W-:Y:S01]  /*09f0*/  IMAD.MOV.U32 R9, RZ, RZ, -0x1 ;  /* 0xffffffffff097424 */ /* 0x000fe200078e00ff */
[----:B------:R-:W-:-:S13]  /*0a00*/  ISETP.GE.U32.AND.EX P0, PT, R3, UR5, PT, P0 ;  /* 0x0000000503007c0c */ /* 0x000fda000bf06100 */
[----:B------:R-:W-:Y:S05]  /*0a10*/  @P0 BRA `(.L_x_8) ;  /* 0x0000000400280947 */ /* 0x000fea0003800000 */
[----:B------:R-:W0:Y:S01]  /*0a20*/  LDC.64 R24, c[0x0][0x728] ;  /* 0x0001ca00ff187b82 */ /* 0x000e220000000a00 */
[----:B------:R-:W-:Y:S02]  /*0a30*/  IMAD.MOV.U32 R16, RZ, RZ, R2 ;  /* 0x000000ffff107224 */ /* 0x000fe400078e0002 */
[----:B------:R-:W-:-:S05]  /*0a40*/  IMAD.MOV.U32 R17, RZ, RZ, R3 ;  /* 0x000000ffff117224 */ /* 0x000fca00078e0003 */
[----:B------:R-:W1:Y:S08]  /*0a50*/  LDC R10, c[0x0][0x730] ;  /* 0x0001cc00ff0a7b82 */ /* 0x000e700000000800 */
[----:B------:R-:W2:Y:S01]  /*0a60*/  LDC.64 R26, c[0x0][0x720] ;  /* 0x0001c800ff1a7b82 */ /* 0x000ea20000000a00 */
[----:B0-----:R-:W-:-:S04]  /*0a70*/  ISETP.NE.U32.AND P0, PT, R24, RZ, PT ;  /* 0x000000ff1800720c */ /* 0x001fc80003f05070 */
[----:B------:R-:W-:-:S13]  /*0a80*/  ISETP.NE.AND.EX P0, PT, R25, RZ, PT, P0 ;  /* 0x000000ff1900720c */ /* 0x000fda0003f05300 */
[----:B-12---:R-:W-:Y:S05]  /*0a90*/  @!P0 BRA `(.L_x_9) ;  /* 0x0000000000288947 */ /* 0x006fea0003800000 */
[----:B------:R-:W0:Y:S02]  /*0aa0*/  LDC R9, c[0x0][0x734] ;  /* 0x0001cd00ff097b82 */ /* 0x000e240000000800 */
[----:B0-----:R-:W-:-:S05]  /*0ab0*/  IADD3 R9, P0, R2, R9, RZ ;  /* 0x0000000902097210 */ /* 0x001fca0007f1e0ff */
[----:B------:R-:W-:-:S04]  /*0ac0*/  IMAD.X R23, RZ, RZ, R3, P0 ;  /* 0x000000ffff177224 */ /* 0x000fc800000e0603 */
[----:B------:R-:W-:-:S04]  /*0ad0*/  IMAD.WIDE.U32 R16, R23, R24, RZ ;  /* 0x0000001817107225 */ /* 0x000fc800078e00ff */
[----:B------:R-:W-:-:S04]  /*0ae0*/  IMAD.WIDE.U32 R18, P0, R9, R25, R16 ;  /* 0x0000001909127225 */ /* 0x000fc80007800010 */
[----:B------:R-:W-:-:S04]  /*0af0*/  IMAD.WIDE.U32 R16, R9, R24, RZ ;  /* 0x0000001809107225 */ /* 0x000fc800078e00ff */
[----:B------:R-:W-:Y:S01]  /*0b00*/  IMAD.X R21, RZ, RZ, RZ, P0 ;  /* 0x000000ffff157224 */ /* 0x000fe200000e06ff */
[----:B------:R-:W-:Y:S01]  /*0b10*/  IADD3 RZ, P0, R17, R18, RZ ;  /* 0x0000001211ff7210 */ /* 0x000fe20007f1e0ff */
[----:B------:R-:W-:-:S04]  /*0b20*/  IMAD.MOV.U32 R20, RZ, RZ, R19 ;  /* 0x000000ffff147224 */ /* 0x000fc800078e0013 */
[----:B------:R-:W-:-:S08]  /*0b30*/  IMAD.WIDE.U32.X R16, R23, R25, R20, P0 ;  /* 0x0000001917107225 */ /* 0x000fd000000e0414 */
.L_x_9:
[----:B------:R-:W0:Y:S01]  /*0b40*/  LDC.64 R28, c[0x0][0x740] ;  /* 0x0001d000ff1c7b82 */ /* 0x000e220000000a00 */
[--C-:B------:R-:W-:Y:S01]  /*0b50*/  SHF.R.U64 R30, R16, R10, R17.reuse ;  /* 0x0000000a101e7219 */ /* 0x100fe20000001211 */
[----:B------:R-:W-:Y:S01]  /*0b60*/  IMAD R32, R15, R22, R12 ;  /* 0x000000160f207224 */ /* 0x000fe200078e020c */
[----:B------:R-:W-:Y:S02]  /*0b70*/  SHF.R.U32.HI R9, RZ, R10, R17 ;  /* 0x0000000aff097219 */ /* 0x000fe40000011611 */
[----:B------:R-:W-:-:S03]  /*0b80*/  IADD3 R13, P0, RZ, -R30, RZ ;  /* 0x8000001eff0d7210 */ /* 0x000fc60007f1e0ff */
[----:B------:R-:W1:Y:S02]  /*0b90*/  LDC R14, c[0x0][0x718] ;  /* 0x0001c600ff0e7b82 */ /* 0x000e640000000800 */
[----:B------:R-:W-:Y:S02]  /*0ba0*/  IMAD.X R9, RZ, RZ, ~R9, P0 ;  /* 0x000000ffff097224 */ /* 0x000fe400000e0e09 */
[----:B------:R-:W-:-:S04]  /*0bb0*/  IMAD.WIDE.U32 R16, R13, R26, R2 ;  /* 0x0000001a0d107225 */ /* 0x000fc800078e0002 */
[----:B------:R-:W2:Y:S01]  /*0bc0*/  LDC R20, c[0x0][0x708] ;  /* 0x0001c200ff147b82 */ /* 0x000ea20000000800 */
[----:B------:R-:W-:-:S04]  /*0bd0*/  IMAD R10, R9, R26, RZ ;  /* 0x0000001a090a7224 */ /* 0x000fc800078e02ff */
[----:B------:R-:W-:-:S03]  /*0be0*/  IMAD R9, R13, R27, R10 ;  /* 0x0000001b0d097224 */ /* 0x000fc600078e020a */
[----:B------:R-:W3:Y:S01]  /*0bf0*/  LDC R21, c[0x0][0x758] ;  /* 0x0001d600ff157b82 */ /* 0x000ee20000000800 */
[----:B------:R-:W-:Y:S01]  /*0c00*/  IMAD.IADD R9, R17, 0x1, R9 ;  /* 0x0000000111097824 */ /* 0x000fe200078e0209 */
[----:B0-----:R-:W-:-:S04]  /*0c10*/  ISETP.NE.U32.AND P0, PT, R28, RZ, PT ;  /* 0x000000ff1c00720c */ /* 0x001fc80003f05070 */
[----:B------:R-:W-:Y:S02]  /*0c20*/  ISETP.NE.AND.EX P0, PT, R29, RZ, PT, P0 ;  /* 0x000000ff1d00720c */ /* 0x000fe40003f05300 */
[----:B------:R-:W0:Y:S01]  /*0c30*/  LDC R24, c[0x0][0x700] ;  /* 0x0001c000ff187b82 */ /* 0x000e220000000800 */
[-CC-:B-1----:R-:W-:Y:S02]  /*0c40*/  SHF.R.U64 R18, R16, R14.reuse, R9.reuse ;  /* 0x0000000e10127219 */ /* 0x182fe40000001209 */
[----:B------:R-:W-:Y:S01]  /*0c50*/  SHF.R.U32.HI R9, RZ, R14, R9 ;  /* 0x0000000eff097219 */ /* 0x000fe20000011609 */
[----:B------:R-:W-:-:S04]  /*0c60*/  IMAD.MOV.U32 R14, RZ, RZ, -0x1 ;  /* 0xffffffffff0e7424 */ /* 0x000fc800078e00ff */
[----:B------:R-:W1:Y:S01]  /*0c70*/  LDC R23, c[0x0][0x748] ;  /* 0x0001d200ff177b82 */ /* 0x000e620000000800 */
[-CC-:B--2---:R-:W-:Y:S02]  /*0c80*/  SHF.R.U64 R27, R18, R20.reuse, R9.reuse ;  /* 0x00000014121b7219 */ /* 0x184fe40000001209 */
[----:B------:R-:W-:Y:S01]  /*0c90*/  SHF.R.U32.HI R10, RZ, R20, R9 ;  /* 0x00000014ff0a7219 */ /* 0x000fe20000011609 */
[----:B------:R-:W-:-:S04]  /*0ca0*/  IMAD.MOV.U32 R20, RZ, RZ, 0x1 ;  /* 0x00000001ff147424 */ /* 0x000fc800078e00ff */
[----:B------:R-:W2:Y:S01]  /*0cb0*/  LDC R25, c[0x0][0x738] ;  /* 0x0001ce00ff197b82 */ /* 0x000ea20000000800 */
[-CC-:B---3--:R-:W-:Y:S02]  /*0cc0*/  SHF.R.U64 R22, R27, R21.reuse, R10.reuse ;  /* 0x000000151b167219 */ /* 0x188fe4000000120a */
[-C--:B------:R-:W-:Y:S02]  /*0cd0*/  SHF.L.U32 R9, R14, R21.reuse, RZ ;  /* 0x000000150e097219 */ /* 0x080fe400000006ff */
[----:B------:R-:W-:Y:S01]  /*0ce0*/  SHF.R.U32.HI R13, RZ, R21, R10 ;  /* 0x00000015ff0d7219 */ /* 0x000fe2000001160a */
[----:B------:R-:W-:Y:S01]  /*0cf0*/  IMAD.MOV.U32 R12, RZ, RZ, R22 ;  /* 0x000000ffff0c7224 */ /* 0x000fe200078e0016 */
[----:B------:R-:W-:Y:S01]  /*0d00*/  LOP3.LUT R10, RZ, R9, RZ, 0x33, !PT ;  /* 0x00000009ff0a7212 */ /* 0x000fe200078e33ff */
[----:B------:R-:W3:Y:S01]  /*0d10*/  LDC R26, c[0x0][0x710] ;  /* 0x0001c400ff1a7b82 */ /* 0x000ee20000000800 */
[----:B------:R-:W-:Y:S05]  /*0d20*/  @!P0 BRA `(.L_x_10) ;  /* 0x0000000000288947 */ /* 0x000fea0003800000 */
[----:B------:R-:W4:Y:S02]  /*0d30*/  LDC R9, c[0x0][0x74c] ;  /* 0x0001d300ff097b82 */ /* 0x000f240000000800 */
[----:B----4-:R-:W-:-:S05]  /*0d40*/  IADD3 R9, P0, R22, R9, RZ ;  /* 0x0000000916097210 */ /* 0x010fca0007f1e0ff */
        /* <DEDUP_REMOVED lines=8> */
.L_x_10:
[----:B-1----:R-:W-:Y:S01]  /*0dd0*/  SHF.R.U64 R12, R12, R23, R13 ;  /* 0x000000170c0c7219 */ /* 0x002fe2000000120d */
[----:B0-----:R-:W-:Y:S01]  /*0de0*/  VIADD R13, R24, 0xffffffff ;  /* 0xffffffff180d7836 */ /* 0x001fe20000000000 */
[----:B------:R-:W-:Y:S01]  /*0df0*/  SHF.L.U32 R9, R20, R21, RZ ;  /* 0x0000001514097219 */ /* 0x000fe200000006ff */
[----:B------:R-:W-:Y:S01]  /*0e00*/  IMAD.MOV.U32 R16, RZ, RZ, 0x1 ;  /* 0x00000001ff107424 */ /* 0x000fe200078e00ff */
[----:B------:R-:W-:Y:S01]  /*0e10*/  LOP3.LUT R10, R27, R10, RZ, 0xc0, !PT ;  /* 0x0000000a1b0a7212 */ /* 0x000fe200078ec0ff */
[----:B------:R-:W-:Y:S01]  /*0e20*/  IMAD.MOV R14, RZ, RZ, -R12 ;  /* 0x000000ffff0e7224 */ /* 0x000fe200078e0a0c */
[----:B------:R-:W-:Y:S02]  /*0e30*/  SEL R11, R11, R32, !P3 ;  /* 0x000000200b0b7207 */ /* 0x000fe40005800000 */
[----:B------:R-:W-:Y:S01]  /*0e40*/  LOP3.LUT R13, R18, R13, RZ, 0xc0, !PT ;  /* 0x0000000d120d7212 */ /* 0x000fe200078ec0ff */
[----:B------:R-:W-:Y:S02]  /*0e50*/  IMAD R10, R9, R12, R10 ;  /* 0x0000000c090a7224 */ /* 0x000fe400078e020a */
[----:B--2---:R-:W-:-:S02]  /*0e60*/  IMAD R9, R14, R25, R22 ;  /* 0x000000190e097224 */ /* 0x004fc400078e0216 */
[----:B---3--:R-:W-:Y:S02]  /*0e70*/  IMAD R11, R10, R26, R11 ;  /* 0x0000001a0a0b7224 */ /* 0x008fe400078e020b */
[----:B------:R-:W-:Y:S02]  /*0e80*/  IMAD R14, R9, R24, R13 ;  /* 0x00000018090e7224 */ /* 0x000fe400078e020d */
[----:B------:R-:W-:-:S03]  /*0e90*/  IMAD.MOV.U32 R9, RZ, RZ, R30 ;  /* 0x000000ffff097224 */ /* 0x000fc600078e001e */
[----:B------:R-:W-:Y:S02]  /*0ea0*/  SEL R10, R14, R11, !P3 ;  /* 0x0000000b0e0a7207 */ /* 0x000fe40005800000 */
[----:B------:R-:W-:-:S07]  /*0eb0*/  SEL R14, R11, R14, !P3 ;  /* 0x0000000e0b0e7207 */ /* 0x000fce0005800000 */
.L_x_8:
[----:B------:R-:W-:-:S08]  /*0ec0*/  NOP ;  /* 0x0000000000007918 */ /* 0x000fd00000000000 */
[----:B------:R-:W0:Y:S02]  /*0ed0*/  USETMAXREG.TRY_ALLOC.CTAPOOL UP0, 0xe8 ;  /* 0x000000e8000079c8 */ /* 0x000e240008000600 */
[----:B0-----:R-:W-:-:S13]  /*0ee0*/  PLOP3.LUT P0, PT, PT, PT, UP0, 0x80, 0x0 ;  /* 0x000000000000781c */ /* 0x001fda0003f0f008 */
[----:B------:R-:W-:Y:S05]  /*0ef0*/  @!P0 BRA `(.L_x_8) ;  /* 0xfffffffc00f08947 */ /* 0x000fea000383ffff */
[----:B------:R-:W-:Y:S01]  /*0f00*/  ULDC.64 UR4, c[0x0][0x698] ;  /* 0x0001a60000047ab9 */ /* 0x000fe20000000a00 */
[----:B------:R-:W-:Y:S01]  /*0f10*/  ULDC.64 UR14, c[0x0][0x208] ;  /* 0x00008200000e7ab9 */ /* 0x000fe20000000a00 */
[----:B------:R-:W-:-:S04]  /*0f20*/  ISETP.NE.U32.AND P0, PT, RZ, UR4, PT ;  /* 0x00000004ff007c0c */ /* 0x000fc8000bf05070 */
[----:B------:R-:W-:-:S13]  /*0f30*/  ISETP.NE.AND.EX P0, PT, RZ, UR5, PT, P0 ;  /* 0x00000005ff007c0c */ /* 0x000fda000bf05300 */
[----:B------:R-:W-:Y:S05]  /*0f40*/  @!P0 BRA `(.L_x_11) ;  /* 0x00000000001c8947 */ /* 0x000fea0003800000 */
[----:B------:R-:W0:Y:S02]  /*0f50*/  LDC.64 R12, c[0x0][0x698] ;  /* 0x0001a600ff0c7b82 */ /* 0x000e240000000a00 */
[----:B0-----:R-:W2:Y:S02]  /*0f60*/  LDG.E.64 R12, desc[UR14][R12.64] ;  /* 0x0000000e0c0c7981 */ /* 0x001ea4000c1e1b00 */
[----:B--2---:R-:W-:-:S04]  /*0f70*/  ISETP.NE.U32.AND P0, PT, R12, RZ, PT ;  /* 0x000000ff0c00720c */ /* 0x004fc80003f05070 */
[----:B------:R-:W-:-:S13]  /*0f80*/  ISETP.NE.AND.EX P0, PT, R13, RZ, PT, P0 ;  /* 0x000000ff0d00720c */ /* 0x000fda0003f05300 */
[----:B------:R-:W-:Y:S05]  /*0f90*/  @!P0 BRA `(.L_x_11) ;  /* 0x0000000000088947 */ /* 0x000fea0003800000 */
[----:B------:R0:W5:Y:S01]  /*0fa0*/  LD.E R11, desc[UR14][R12.64] ;  /* 0x0000000e0c0b7980 */ /* 0x000162000c101900 */
[----:B------:R-:W-:Y:S05]  /*0fb0*/  BRA `(.L_x_12) ;  /* 0x0000000000207947 */ /* 0x000fea0003800000 */
.L_x_11:
[----:B------:R-:W-:Y:S02]  /*0fc0*/  ULDC.64 UR4, c[0x0][0x688] ;  /* 0x0001a20000047ab9 */ /* 0x000fe40000000a00 */
[----:B------:R-:W-:-:S04]  /*0fd0*/  ISETP.NE.U32.AND P0, PT, RZ, UR4, PT ;  /* 0x00000004ff007c0c */ /* 0x000fc8000bf05070 */
[----:B------:R-:W-:-:S13]  /*0fe0*/  ISETP.NE.AND.EX P0, PT, RZ, UR5, PT, P0 ;  /* 0x00000005ff007c0c */ /* 0x000fda000bf05300 */
[----:B------:R-:W-:Y:S05]  /*0ff0*/  @!P0 BRA `(.L_x_13) ;  /* 0x00000000000c8947 */ /* 0x000fea0003800000 */
[----:B------:R-:W0:Y:S02]  /*1000*/  LDC.64 R12, c[0x0][0x688] ;  /* 0x0001a200ff0c7b82 */ /* 0x000e240000000a00 */
[----:B0-----:R1:W5:Y:S01]  /*1010*/  LDG.E R11, desc[UR14][R12.64] ;  /* 0x0000000e0c0b7981 */ /* 0x001362000c1e1900 */
[----:B------:R-:W-:Y:S05]  /*1020*/  BRA `(.L_x_12) ;  /* 0x0000000000047947 */ /* 0x000fea0003800000 */
.L_x_13:
[----:B------:R-:W2:Y:S02]  /*1030*/  LDC R11, c[0x0][0x680] ;  /* 0x0001a000ff0b7b82 */ /* 0x000ea40000000800 */
.L_x_12:
[----:B------:R-:W-:Y:S02]  /*1040*/  ULDC.64 UR4, c[0x0][0x6a0] ;  /* 0x0001a80000047ab9 */ /* 0x000fe40000000a00 */
[----:B------:R-:W-:-:S04]  /*1050*/  ISETP.NE.U32.AND P0, PT, RZ, UR4, PT ;  /* 0x00000004ff007c0c */ /* 0x000fc8000bf05070 */
[----:B------:R-:W-:-:S13]  /*1060*/  ISETP.NE.AND.EX P0, PT, RZ, UR5, PT, P0 ;  /* 0x00000005ff007c0c */ /* 0x000fda000bf05300 */
[----:B------:R-:W-:Y:S05]  /*1070*/  @!P0 BRA `(.L_x_14) ;  /* 0x00000000001c8947 */ /* 0x000fea0003800000 */
[----:B01----:R-:W0:Y:S02]  /*1080*/  LDC.64 R12, c[0x0][0x6a0] ;  /* 0x0001a800ff0c7b82 */ /* 0x003e240000000a00 */
[----:B0-----:R-:W3:Y:S02]  /*1090*/  LDG.E.64 R12, desc[UR14][R12.64] ;  /* 0x0000000e0c0c7981 */ /* 0x001ee4000c1e1b00 */
[----:B---3--:R-:W-:-:S04]  /*10a0*/  ISETP.NE.U32.AND P0, PT, R12, RZ, PT ;  /* 0x000000ff0c00720c */ /* 0x008fc80003f05070 */
[----:B------:R-:W-:-:S13]  /*10b0*/  ISETP.NE.AND.EX P0, PT, R13, RZ, PT, P0 ;  /* 0x000000ff0d00720c */ /* 0x000fda0003f05300 */
[----:B------:R-:W-:Y:S05]  /*10c0*/  @!P0 BRA `(.L_x_14) ;  /* 0x0000000000088947 */ /* 0x000fea0003800000 */
[----:B------:R0:W5:Y:S01]  /*10d0*/  LD.E R13, desc[UR14][R12.64] ;  /* 0x0000000e0c0d7980 */ /* 0x000162000c101900 */
[----:B------:R-:W-:Y:S05]  /*10e0*/  BRA `(.L_x_15) ;  /* 0x0000000000207947 */ /* 0x000fea0003800000 */
.L_x_14:
[----:B------:R-:W-:Y:S02]  /*10f0*/  ULDC.64 UR4, c[0x0][0x690] ;  /* 0x0001a40000047ab9 */ /* 0x000fe40000000a00 */
[----:B------:R-:W-:-:S04]  /*1100*/  ISETP.NE.U32.AND P0, PT, RZ, UR4, PT ;  /* 0x00000004ff007c0c */ /* 0x000fc8000bf05070 */
[----:B------:R-:W-:-:S13]  /*1110*/  ISETP.NE.AND.EX P0, PT, RZ, UR5, PT, P0 ;  /* 0x00000005ff007c0c */ /* 0x000fda000bf05300 */
[----:B------:R-:W-:Y:S05]  /*1120*/  @!P0 BRA `(.L_x_16) ;  /* 0x00000000000c8947 */ /* 0x000fea0003800000 */
[----:B01----:R-:W0:Y:S02]  /*1130*/  LDC.64 R12, c[0x0][0x690] ;  /* 0x0001a400ff0c7b82 */ /* 0x003e240000000a00 */
[----:B0-----:R1:W5:Y:S01]  /*1140*/  LDG.E R13, desc[UR14][R12.64] ;  /* 0x0000000e0c0d7981 */ /* 0x001362000c1e1900 */
[----:B------:R-:W-:Y:S05]  /*1150*/  BRA `(.L_x_15) ;  /* 0x0000000000047947 */ /* 0x000fea0003800000 */
.L_x_16:
[----:B01----:R-:W3:Y:S02]  /*1160*/  LDC R13, c[0x0][0x684] ;  /* 0x0001a100ff0d7b82 */ /* 0x003ee40000000800 */
.L_x_15:
[----:B------:R-:W-:-:S13]  /*1170*/  LOP3.LUT P0, RZ, R16, 0xff, RZ, 0xc0, !PT ;  /* 0x000000ff10ff7812 */ /* 0x000fda000780c0ff */
[----:B------:R-:W-:Y:S05]  /*1180*/  @!P0 EXIT ;  /* 0x000000000000894d */ /* 0x000fea0003800000 */
[----:B------:R-:W-:Y:S01]  /*1190*/  ULDC UR4, c[0x0][0x28c] ;  /* 0x0000a30000047ab9 */ /* 0x000fe20000000800 */
[----:B------:R-:W-:Y:S01]  /*11a0*/  LOP3.LUT R160, R4, 0x1, RZ, 0xfc, !PT ;  /* 0x0000000104a07812 */ /* 0x000fe200078efcff */
[----:B------:R-:W-:-:S04]  /*11b0*/  UIADD3 UR4, UR4, 0x3f, URZ ;  /* 0x0000003f04047890 */ /* 0x000fc8000fffe03f */
[----:B------:R-:W-:-:S04]  /*11c0*/  USHF.R.S32.HI UR5, URZ, 0x1f, UR4 ;  /* 0x0000001f3f057899 */ /* 0x000fc80008011404 */
[----:B------:R-:W-:-:S03]  /*11d0*/  ULEA.HI UR5, UR5, UR4, URZ, 0x6 ;  /* 0x0000000405057291 */ /* 0x000fc6000f8f303f */
[----:B------:R-:W-:Y:S01]  /*11e0*/  UMOV UR4, URZ ;  /* 0x0000003f00047c82 */ /* 0x000fe20008000000 */
[----:B------:R-:W-:-:S03]  /*11f0*/  USHF.R.S32.HI UR6, URZ, 0x6, UR5 ;  /* 0x000000063f067899 */ /* 0x000fc60008011405 */
[----:B------:R-:W-:-:S09]  /*1200*/  UMOV UR5, URZ ;  /* 0x0000003f00057c82 */ /* 0x000fd20008000000 */
.L_x_281:
[----:B01----:R-:W-:Y:S02]  /*1210*/  LOP3.LUT R12, R0, 0x80, RZ, 0xc0, !PT ;  /* 0x00000080000c7812 */ /* 0x003fe400078ec0ff */
[----:B------:R-:W-:Y:S02]  /*1220*/  CS2R R150, SRZ ;  /* 0x0000000000967805 */ /* 0x000fe4000001ff00 */
[----:B------:R-:W-:Y:S02]  /*1230*/  CS2R R24, SRZ ;  /* 0x0000000000187805 */ /* 0x000fe4000001ff00 */
[----:B--2---:R-:W-:Y:S02]  /*1240*/  CS2R R26, SRZ ;  /* 0x00000000001a7805 */ /* 0x004fe4000001ff00 */
[----:B------:R-:W-:Y:S02]  /*1250*/  SHF.R.U32.HI R15, RZ, 0x7, R12 ;  /* 0x00000007ff0f7819 */ /* 0x000fe4000001160c */
[----:B------:R-:W-:-:S02]  /*1260*/  CS2R R28, SRZ ;  /* 0x00000000001c7805 */ /* 0x000fc4000001ff00 */
[----:B------:R-:W-:Y:S02]  /*1270*/  VIMNMX R12, RZ, UR6, PT ;  /* 0x00000006ff0c7c48 */ /* 0x000fe4000bfe0100 */
[----:B------:R-:W-:Y:S02]  /*1280*/  CS2R R30, SRZ ;  /* 0x00000000001e7805 */ /* 0x000fe4000001ff00 */
[----:B---3--:R-:W-:Y:S02]  /*1290*/  CS2R R32, SRZ ;  /* 0x0000000000207805 */ /* 0x008fe4000001ff00 */
[----:B------:R-:W-:Y:S01]  /*12a0*/  CS2R R34, SRZ ;  /* 0x0000000000227805 */ /* 0x000fe2000001ff00 */
[----:B------:R-:W0:Y:S01]  /*12b0*/  SHFL.IDX PT, R15, R15, RZ, 0x1f ;  /* 0x00001fff0f0f7589 */ /* 0x000e2200000e0000 */
[----:B------:R-:W-:Y:S02]  /*12c0*/  IADD3 R12, -R12, UR6, RZ ;  /* 0x000000060c0c7c10 */ /* 0x000fe4000fffe1ff */
[----:B------:R-:W-:-:S02]  /*12d0*/  CS2R R36, SRZ ;  /* 0x0000000000247805 */ /* 0x000fc4000001ff00 */
[----:B------:R-:W-:Y:S02]  /*12e0*/  CS2R R38, SRZ ;  /* 0x0000000000267805 */ /* 0x000fe4000001ff00 */
[----:B------:R-:W-:Y:S02]  /*12f0*/  CS2R R40, SRZ ;  /* 0x0000000000287805 */ /* 0x000fe4000001ff00 */
[----:B------:R-:W-:Y:S02]  /*1300*/  ISETP.GE.AND P0, PT, R12, 0x1, PT ;  /* 0x000000010c00780c */ /* 0x000fe40003f06270 */
[----:B------:R-:W-:Y:S02]  /*1310*/  CS2R R42, SRZ ;  /* 0x00000000002a7805 */ /* 0x000fe4000001ff00 */
[----:B------:R-:W-:Y:S02]  /*1320*/  CS2R R44, SRZ ;  /* 0x00000000002c7805 */ /* 0x000fe4000001ff00 */
[----:B------:R-:W-:-:S02]  /*1330*/  CS2R R46, SRZ ;  /* 0x00000000002e7805 */ /* 0x000fc4000001ff00 */
[----:B------:R-:W-:Y:S02]  /*1340*/  CS2R R48, SRZ ;  /* 0x0000000000307805 */ /* 0x000fe4000001ff00 */
[----:B------:R-:W-:Y:S02]  /*1350*/  CS2R R50, SRZ ;  /* 0x0000000000327805 */ /* 0x000fe4000001ff00 */
[----:B------:R-:W-:Y:S02]  /*1360*/  CS2R R52, SRZ ;  /* 0x0000000000347805 */ /* 0x000fe4000001ff00 */
        /* <DEDUP_REMOVED lines=12> */
[----:B0-----:R-:W-:Y:S02]  /*1430*/  R2UR UR7, R15 ;  /* 0x000000000f0772ca */ /* 0x001fe400000e0000 */
        /* <DEDUP_REMOVED lines=35> */
[----:B------:R-:W-:Y:S01]  /*1670*/  CS2R R148, SRZ ;  /* 0x0000000000947805 */ /* 0x000fe2000001ff00 */
[----:B----45:R-:W-:Y:S06]  /*1680*/  @!P0 BRA `(.L_x_17) ;  /* 0x0000000400388947 */ /* 0x030fec0003800000 */
[----:B------:R-:W0:Y:S01]  /*1690*/  S2UR UR10, SR_CgaCtaId ;  /* 0x00000000000a79c3 */ /* 0x000e220000008800 */
[----:B------:R-:W-:Y:S01]  /*16a0*/  ULEA.HI UR8, UR7, UR7, URZ, 0x1 ;  /* 0x0000000707087291 */ /* 0x000fe2000f8f083f */
[----:B------:R-:W-:Y:S01]  /*16b0*/  IMAD.U32 R20, RZ, RZ, UR4 ;  /* 0x00000004ff147e24 */ /* 0x000fe2000f8e00ff */
[----:B------:R-:W-:Y:S01]  /*16c0*/  UMOV UR9, 0x400 ;  /* 0x0000040000097882 */ /* 0x000fe20000000000 */
[----:B------:R-:W-:Y:S01]  /*16d0*/  IMAD.U32 R15, RZ, RZ, UR5 ;  /* 0x00000005ff0f7e24 */ /* 0x000fe2000f8e00ff */
[----:B------:R-:W-:Y:S02]  /*16e0*/  ULOP3.LUT UR8, UR8, 0xffffe, URZ, 0xc0, !UPT ;  /* 0x000ffffe08087892 */ /* 0x000fe4000f8ec03f */
[----:B------:R-:W-:Y:S02]  /*16f0*/  UPLOP3.LUT UP0, UPT, UPT, UPT, UPT, 0x40, 0x0 ;  /* 0x000000000000789c */ /* 0x000fe40003f0e870 */
[----:B------:R-:W-:Y:S01]  /*1700*/  UIADD3 UR8, UR7, -UR8, URZ ;  /* 0x8000000807087290 */ /* 0x000fe2000fffe03f */
[----:B------:R-:W-:Y:S01]  /*1710*/  UMOV UR12, UR5 ;  /* 0x00000005000c7c82 */ /* 0x000fe20008000000 */
[----:B0-----:R-:W-:-:S04]  /*1720*/  ULEA UR9, UR10, UR9, 0x18 ;  /* 0x000000090a097291 */ /* 0x001fc8000f8ec03f */
[----:B------:R-:W-:-:S04]  /*1730*/  ULEA UR8, UR8, UR9, 0xc ;  /* 0x0000000908087291 */ /* 0x000fc8000f8e603f */
[----:B------:R-:W-:-:S04]  /*1740*/  UIADD3 UR8, UR8, 0x100, URZ ;  /* 0x0000010008087890 */ /* 0x000fc8000fffe03f */
[----:B------:R-:W-:-:S04]  /*1750*/  USHF.R.U32.HI UR8, URZ, 0x4, UR8 ;  /* 0x000000043f087899 */ /* 0x000fc80008011608 */
[----:B------:R-:W-:-:S12]  /*1760*/  ULOP3.LUT UR7, UR8, 0x3fff, URZ, 0xc0, !UPT ;  /* 0x00003fff08077892 */ /* 0x000fd8000f8ec03f */
.L_x_24:
[----:B------:R-:W-:-:S13]  /*1770*/  ISETP.NE.AND P1, PT, R160, 0x3, PT ;  /* 0x00000003a000780c */ /* 0x000fda0003f25270 */
[----:B01----:R-:W-:Y:S05]  /*1780*/  @!P1 BRA `(.L_x_18) ;  /* 0x0000000000049947 */ /* 0x003fea0003800000 */
[----:B------:R-:W-:Y:S01]  /*1790*/  BPT.TRAP 0x1 ;  /* 0x000000040000795c */ /* 0x000fe20000300000 */
.L_x_18:
[----:B------:R-:W0:Y:S01]  /*17a0*/  S2UR UR9, SR_CgaCtaId ;  /* 0x00000000000979c3 */ /* 0x000e220000008800 */
[----:B------:R-:W-:Y:S01]  /*17b0*/  UMOV UR8, 0x400 ;  /* 0x0000040000087882 */ /* 0x000fe20000000000 */
[----:B------:R-:W-:Y:S01]  /*17c0*/  SHF.L.U32 R18, R20, 0x1f, RZ ;  /* 0x0000001f14127819 */ /* 0x000fe200000006ff */
[----:B0-----:R-:W-:-:S04]  /*17d0*/  ULEA UR13, UR9, UR8, 0x18 ;  /* 0x00000008090d7291 */ /* 0x001fc8000f8ec03f */
[----:B------:R-:W-:-:S09]  /*17e0*/  ULEA UR8, UR12, UR13, 0x3 ;  /* 0x0000000d0c087291 */ /* 0x000fd2000f8e183f */
[----:B------:R0:W1:Y:S01]  /*17f0*/  SYNCS.PHASECHK.TRANS64.TRYWAIT P0, [UR8], R18 ;  /* 0x00000012ff0075a7 */ /* 0x0000620008000148 */
[----:B------:R-:W-:Y:S05]  /*1800*/  @!P1 BRA `(.L_x_19) ;  /* 0x0000000000049947 */ /* 0x000fea0003800000 */
[----:B------:R-:W-:Y:S01]  /*1810*/  BPT.TRAP 0x1 ;  /* 0x000000040000795c */ /* 0x000fe20000300000 */
.L_x_19:
[C---:B------:R-:W-:Y:S02]  /*1820*/  IMAD.SHL.U32 R16, R0.reuse, 0x20, RZ ;  /* 0x0000002000107824 */ /* 0x040fe400078e00ff */
[C---:B------:R-:W-:Y:S02]  /*1830*/  IMAD.SHL.U32 R17, R0.reuse, 0x200, RZ ;  /* 0x0000020000117824 */ /* 0x040fe400078e00ff */
[----:B------:R-:W-:Y:S01]  /*1840*/  IMAD.SHL.U32 R19, R0, 0x10, RZ ;  /* 0x0000001000137824 */ /* 0x000fe200078e00ff */
[----:B------:R-:W-:-:S04]  /*1850*/  LOP3.LUT R16, R16, 0x1c00, RZ, 0xc0, !PT ;  /* 0x00001c0010107812 */ /* 0x000fc800078ec0ff */
[----:B------:R-:W-:Y:S01]  /*1860*/  LOP3.LUT R16, R16, 0x200, R17, 0xf8, !PT ;  /* 0x0000020010107812 */ /* 0x000fe200078ef811 */
[----:B------:R-:W-:-:S03]  /*1870*/  IMAD.U32 R17, RZ, RZ, UR12 ;  /* 0x0000000cff117e24 */ /* 0x000fc6000f8e00ff */
[----:B------:R-:W-:-:S04]  /*1880*/  LOP3.LUT R16, R16, 0x1c0, R19, 0xf8, !PT ;  /* 0x000001c010107812 */ /* 0x000fc800078ef813 */
[----:B------:R-:W-:-:S05]  /*1890*/  SHF.R.U32.HI R16, RZ, 0x3, R16 ;  /* 0x00000003ff107819 */ /* 0x000fca0000011610 */
[----:B------:R-:W-:Y:S01]  /*18a0*/  IMAD R16, R17, 0x400, R16 ;  /* 0x0000040011107824 */ /* 0x000fe200078e0210 */
[----:B-1----:R-:W-:Y:S06]  /*18b0*/  @P0 BRA `(.L_x_20) ;  /* 0x0000000000080947 */ /* 0x002fec0003800000 */
[----:B------:R-:W1:Y:S02]  /*18c0*/  SYNCS.PHASECHK.TRANS64.TRYWAIT P0, [UR8], R18 ;  /* 0x00000012ff0075a7 */ /* 0x000e640008000148 */
[----:B-1----:R-:W-:Y:S05]  /*18d0*/  @!P0 BRA `(.L_x_21) ;  /* 0x000000b4003c8947 */ /* 0x002fea0003800000 */
.L_x_20:
[----:B------:R-:W4:Y:S01]  /*18e0*/  LDS.64 R152, [R16+UR13+0x32100] ;  /* 0x0321000d10987984 */ /* 0x000f220008000a00 */
[----:B------:R-:W-:Y:S02]  /*18f0*/  UIADD3 UR8, UR13, 0xa100, URZ ;  /* 0x0000a1000d087890 */ /* 0x000fe4000fffe03f */
[----:B------:R-:W-:Y:S02]  /*1900*/  ULOP3.LUT UR9, UR7, 0x10000, URZ, 0xfc, !UPT ;  /* 0x0001000007097892 */ /* 0x000fe4000f8efc3f */
[----:B------:R-:W-:Y:S01]  /*1910*/  USHF.R.U32.HI UR8, URZ, 0x4, UR8 ;  /* 0x000000043f087899 */ /* 0x000fe20008011608 */
[----:B------:R-:W-:-:S03]  /*1920*/  UMOV UR11, 0x40000040 ;  /* 0x40000040000b7882 */ /* 0x000fc60000000000 */
[----:B------:R-:W-:-:S04]  /*1930*/  ULOP3.LUT UR8, UR8, 0x3fff, URZ, 0xc0, !UPT ;  /* 0x00003fff08087892 */ /* 0x000fc8000f8ec03f */
[----:B------:R-:W-:Y:S02]  /*1940*/  ULOP3.LUT UR10, UR8, 0x10000, URZ, 0xfc, !UPT ;  /* 0x00010000080a7892 */ /* 0x000fe4000f8efc3f */
[----:B------:R-:W-:Y:S02]  /*1950*/  ULEA UR8, UR12, UR9, 0x9 ;  /* 0x000000090c087291 */ /* 0x000fe4000f8e483f */
[----:B------:R-:W-:Y:S01]  /*1960*/  ULEA UR10, UR12, UR10, 0xb ;  /* 0x0000000a0c0a7291 */ /* 0x000fe2000f8e583f */
[----:B------:R-:W-:Y:S01]  /*1970*/  UMOV UR9, 0x80000020 ;  /* 0x8000002000097882 */ /* 0x000fe20000000000 */
[----:B----4-:R-:W-:-:S07]  /*1980*/  WARPGROUP.ARRIVE ;  /* 0x00000000000079c5 */ /* 0x010fce0000000000 */
[----:B------:R-:W-:Y:S01]  /*1990*/  HGMMA.SP.64x256x32.F32 R24, gdesc[UR8], R24, UP0, R152, 0x0 ;  /* 0x0be09800081879f0 */ /* 0x000fe2000bf00a18 */
[----:B------:R-:W-:Y:S02]  /*19a0*/  UIADD3 UR8, UR8, 0x2, URZ ;  /* 0x0000000208087890 */ /* 0x000fe4000fffe03f */
[----:B------:R-:W-:Y:S01]  /*19b0*/  UIADD3 UR10, UR10, 0x4, URZ ;  /* 0x000000040a0a7890 */ /* 0x000fe2000fffe03f */
[----:B------:R-:W-:Y:S01]  /*19c0*/  UMOV UR9, 0x80000020 ;  /* 0x8000002000097882 */ /* 0x000fe20000000000 */
[----:B------:R-:W-:-:S15]  /*19d0*/  UMOV UR11, 0x40000040 ;  /* 0x40000040000b7882 */ /* 0x000fde0000000000 */
[----:B------:R-:W-:-:S12]  /*19e0*/  NOP ;  /* 0x0000000000007918 */ /* 0x000fd80000000000 */
[----:B------:R-:W-:Y:S03]  /*19f0*/  HGMMA.SP.64x256x32.F32 R24, gdesc[UR8], R24, R153, 0x0, gsb0 ;  /* 0x0be09900081879f0 */ /* 0x000fe60008000a18 */
[----:B------:R-:W-:Y:S02]  /*1a00*/  WARPGROUP.DEPBAR.LE gsb0, 0x0 ;  /* 0x00008000000079c5 */ /* 0x000fe40000010000 */
[----:B------:R-:W-:Y:S05]  /*1a10*/  @!P1 BRA `(.L_x_22) ;  /* 0x0000000000049947 */ /* 0x000fea0003800000 */
[----:B------:R-:W-:Y:S01]  /*1a20*/  BPT.TRAP 0x1 ;  /* 0x000000040000795c */ /* 0x000fe20000300000 */
.L_x_22:
[----:B------:R-:W-:-:S13]  /*1a30*/  LOP3.LUT P0, RZ, R6, R5, RZ, 0xc0, !PT ;  /* 0x0000000506ff7212 */ /* 0x000fda000780c0ff */
[----:B------:R-:W-:-:S05]  /*1a40*/  @P0 LEA R16, R15, UR13, 0x3 ;  /* 0x0000000d0f100c11 */ /* 0x000fca000f8e18ff */
[----:B------:R-:W-:-:S05]  /*1a50*/  @P0 VIADD R16, R16, 0x28 ;  /* 0x0000002810100836 */ /* 0x000fca0000000000 */
[----:B------:R-:W-:-:S04]  /*1a60*/  @P0 PRMT R16, R7, 0x654, R16 ;  /* 0x0000065407100816 */ /* 0x000fc80000000010 */
[----:B------:R4:W-:Y:S01]  /*1a70*/  @P0 SYNCS.ARRIVE.TRANS64.RED.A1T0 RZ, [R16+URZ], RZ ;  /* 0x000000ff10ff09a7 */ /* 0x0009e2000810043f */
[----:B------:R-:W-:-:S13]  /*1a80*/  ISETP.GT.U32.AND P0, PT, R4, 0x1, PT ;  /* 0x000000010400780c */ /* 0x000fda0003f04070 */
[----:B----4-:R-:W-:Y:S05]  /*1a90*/  @P0 BRA `(.L_x_23) ;  /* 0x0000000000040947 */ /* 0x010fea0003800000 */
[----:B------:R-:W-:Y:S01]  /*1aa0*/  BPT.TRAP 0x1 ;  /* 0x000000040000795c */ /* 0x000fe20000300000 */
.L_x_23:
[----:B------:R-:W-:Y:S01]  /*1ab0*/  UIADD3 UR12, UR12, 0x1, URZ ;  /* 0x000000010c0c7890 */ /* 0x000fe2000fffe03f */
[C---:B------:R-:W-:Y:S01]  /*1ac0*/  ISETP.GT.AND P1, PT, R12.reuse, 0x1, PT ;  /* 0x000000010c00780c */ /* 0x040fe20003f24270 */
[----:B------:R-:W-:Y:S02]  /*1ad0*/  VIADD R15, R15, 0x1 ;  /* 0x000000010f0f7836 */ /* 0x000fe40000000000 */
[----:B------:R-:W-:Y:S01]  /*1ae0*/  UISETP.NE.AND UP0, UPT, UR12, 0x5, UPT ;  /* 0x000000050c00788c */ /* 0x000fe2000bf05270 */
[----:B------:R-:W-:Y:S02]  /*1af0*/  VIADD R12, R12, 0xffffffff ;  /* 0xffffffff0c0c7836 */ /* 0x000fe40000000000 */
[C---:B------:R-:W-:Y:S01]  /*1b00*/  ISETP.NE.AND P0, PT, R15.reuse, 0x5, PT ;  /* 0x000000050f00780c */ /* 0x040fe20003f05270 */
[----:B------:R-:W-:Y:S02]  /*1b10*/  USEL UR8, URZ, 0x1, UP0 ;  /* 0x000000013f087887 */ /* 0x000fe40008000000 */
[----:B------:R-:W-:Y:S01]  /*1b20*/  USEL UR12, UR12, URZ, UP0 ;  /* 0x0000003f0c0c7287 */ /* 0x000fe20008000000 */
[----:B------:R-:W-:Y:S01]  /*1b30*/  SEL R15, R15, RZ, P0 ;  /* 0x000000ff0f0f7207 */ /* 0x000fe20000000000 */
[----:B------:R-:W-:-:S02]  /*1b40*/  UPLOP3.LUT UP0, UPT, UPT, UPT, UPT, 0x80, 0x0 ;  /* 0x000000000000789c */ /* 0x000fc40003f0f070 */
[----:B------:R-:W-:Y:S01]  /*1b50*/  LOP3.LUT R20, R20, UR8, RZ, 0x3c, !PT ;  /* 0x0000000814147c12 */ /* 0x000fe2000f8e3cff */
[----:B------:R-:W-:Y:S08]  /*1b60*/  @P1 BRA `(.L_x_24) ;  /* 0xfffffffc00001947 */ /* 0x000ff0000383ffff */
.L_x_17:
[----:B------:R-:W4:Y:S01]  /*1b70*/  LDC R20, c[0x0][0x288] ;  /* 0x0000a200ff147b82 */ /* 0x000f220000000800 */
[----:B------:R-:W-:Y:S01]  /*1b80*/  LOP3.LUT R12, R0, 0x60, RZ, 0xc0, !PT ;  /* 0x00000060000c7812 */ /* 0x000fe200078ec0ff */
[----:B------:R-:W-:Y:S01]  /*1b90*/  IMAD.SHL.U32 R21, R10, 0x100, RZ ;  /* 0x000001000a157824 */ /* 0x000fe200078e00ff */
[----:B------:R-:W-:Y:S01]  /*1ba0*/  SHF.R.U32.HI R15, RZ, 0x2, R0 ;  /* 0x00000002ff0f7819 */ /* 0x000fe20000011600 */
[----:B------:R-:W-:Y:S01]  /*1bb0*/  UIADD3 UR5, UR6, UR5, URZ ;  /* 0x0000000506057290 */ /* 0x000fe2000fffe03f */
[----:B------:R-:W-:Y:S01]  /*1bc0*/  SHF.R.U32.HI R12, RZ, 0x5, R12 ;  /* 0x00000005ff0c7819 */ /* 0x000fe2000001160c */
[----:B------:R-:W-:Y:S01]  /*1bd0*/  ULDC UR12, c[0x0][0x284] ;  /* 0x0000a100000c7ab9 */ /* 0x000fe20000000800 */
[----:B------:R-:W-:Y:S01]  /*1be0*/  LOP3.LUT R15, R15, 0x7, RZ, 0xc0, !PT ;  /* 0x000000070f0f7812 */ /* 0x000fe200078ec0ff */
[----:B------:R-:W-:Y:S01]  /*1bf0*/  UISETP.GT.U32.AND UP0, UPT, UR5, 0x4, UPT ;  /* 0x000000040500788c */ /* 0x000fe2000bf04070 */
[----:B-1----:R-:W-:Y:S01]  /*1c00*/  SHF.R.U32.HI R17, RZ, 0x1, R0 ;  /* 0x00000001ff117819 */ /* 0x002fe20000011600 */
[----:B------:R-:W-:Y:S01]  /*1c10*/  IMAD.SHL.U32 R16, R12, 0x10, RZ ;  /* 0x000000100c107824 */ /* 0x000fe200078e00ff */
[----:B------:R-:W-:Y:S01]  /*1c20*/  SHF.R.S32.HI R22, RZ, 0x1f, R9 ;  /* 0x0000001fff167819 */ /* 0x000fe20000011409 */
[----:B------:R-:W-:Y:S01]  /*1c30*/  UISETP.LT.U32.AND UP0, UPT, UR6, 0x5, UP0 ;  /* 0x000000050600788c */ /* 0x000fe20008701070 */
[----:B------:R-:W-:-:S02]  /*1c40*/  WARPGROUP.DEPBAR.LE gsb0, 0x0 ;  /* 0x00008000000079c5 */ /* 0x000fc40000010000 */
[--C-:B------:R-:W-:Y:S01]  /*1c50*/  LOP3.LUT R16, R16, 0xfffffff0, R15.reuse, 0xe2, !PT ;  /* 0xfffffff010107812 */ /* 0x100fe200078ee20f */
[----:B------:R-:W-:Y:S01]  /*1c60*/  IMAD R15, R12, -0x10, -R15 ;  /* 0xfffffff00c0f7824 */ /* 0x000fe200078e0a0f */
[----:B------:R-:W-:Y:S01]  /*1c70*/  LOP3.LUT R12, R8, 0x1, RZ, 0xc0, !PT ;  /* 0x00000001080c7812 */ /* 0x000fe200078ec0ff */
[----:B------:R-:W-:Y:S01]  /*1c80*/  UISETP.GE.U32.AND UP1, UPT, UR6, 0x5, UPT ;  /* 0x000000050600788c */ /* 0x000fe2000bf26070 */
[----:B------:R-:W-:Y:S01]  /*1c90*/  LOP3.LUT R16, R16, 0x40, R17, 0xf8, !PT ;  /* 0x0000004010107812 */ /* 0x000fe200078ef811 */
[----:B------:R-:W-:Y:S01]  /*1ca0*/  IMAD.SHL.U32 R17, R14, 0x80, RZ ;  /* 0x000000800e117824 */ /* 0x000fe200078e00ff */
[----:B------:R-:W-:Y:S01]  /*1cb0*/  ULDC.64 UR10, c[0x0][0x6d0] ;  /* 0x0001b400000a7ab9 */ /* 0x000fe20000000a00 */
[----:B------:R-:W-:Y:S01]  /*1cc0*/  UIMAD.WIDE.U32 UR8, UR5, -0x33333333, URZ ;  /* 0xcccccccd050878a5 */ /* 0x000fe2000f8e003f */
[----:B0-----:R-:W-:Y:S01]  /*1cd0*/  IMAD R18, R12, -0x40, R15 ;  /* 0xffffffc00c127824 */ /* 0x001fe200078e020f */
[----:B----4-:R-:W-:Y:S01]  /*1ce0*/  ISETP.GE.AND P0, PT, R21, R20, PT ;  /* 0x000000141500720c */ /* 0x010fe20003f06270 */
[----:B------:R-:W-:Y:S01]  /*1cf0*/  USEL UR7, URZ, 0x1, !UP0 ;  /* 0x000000013f077887 */ /* 0x000fe2000c000000 */
[----:B------:R-:W-:Y:S01]  /*1d00*/  LOP3.LUT R154, R16, R17, RZ, 0xfc, !PT ;  /* 0x00000011109a7212 */ /* 0x000fe200078efcff */
[----:B------:R-:W-:Y:S01]  /*1d10*/  IMAD R14, R22, UR10, RZ ;  /* 0x0000000a160e7c24 */ /* 0x000fe2000f8e02ff */
[----:B------:R-:W-:Y:S01]  /*1d20*/  ISETP.GE.OR P0, PT, R17, UR12, P0 ;  /* 0x0000000c11007c0c */ /* 0x000fe20008706670 */
[----:B------:R-:W-:Y:S01]  /*1d30*/  USHF.R.U32.HI UR8, URZ, 0x2, UR9 ;  /* 0x000000023f087899 */ /* 0x000fe20008011609 */
[----:B------:R-:W-:Y:S01]  /*1d40*/  SHF.R.S32.HI R155, RZ, 0x1f, R154 ;  /* 0x0000001fff9b7819 */ /* 0x000fe2000001149a */
[----:B------:R-:W-:Y:S01]  /*1d50*/  ULOP3.LUT UR4, UR4, UR7, URZ, 0x3c, !UPT ;  /* 0x0000000704047292 */ /* 0x000fe2000f8e3c3f */
[----:B------:R-:W-:Y:S01]  /*1d60*/  LOP3.LUT R12, R0, 0x3, RZ, 0xc0, !PT ;  /* 0x00000003000c7812 */ /* 0x000fe200078ec0ff */
[C---:B------:R-:W-:Y:S01]  /*1d70*/  IMAD R19, R9.reuse, UR11, R14 ;  /* 0x0000000b09137c24 */ /* 0x040fe2000f8e020e */
[----:B------:R-:W-:Y:S01]  /*1d80*/  UIMAD UR5, UR8, -0x5, UR5 ;  /* 0xfffffffb080578a4 */ /* 0x000fe2000f8e0205 */
[----:B------:R-:W-:Y:S01]  /*1d90*/  IMAD.WIDE.U32 R14, R9, UR10, R154 ;  /* 0x0000000a090e7c25 */ /* 0x000fe2000f8e009a */
[----:B------:R-:W-:-:S03]  /*1da0*/  @UP1 ULOP3.LUT UR4, UR4, 0x1, UR8, 0x78, !UPT ;  /* 0x0000000104041892 */ /* 0x000fc6000f8e7808 */
[----:B------:R-:W-:Y:S01]  /*1db0*/  IMAD R16, R12, -0x2, R20 ;  /* 0xfffffffe0c107824 */ /* 0x000fe200078e0214 */
[----:B------:R-:W-:Y:S01]  /*1dc0*/  IADD3 R12, -R17, UR12, R18 ;  /* 0x0000000c110c7c10 */ /* 0x000fe2000fffe112 */
[----:B------:R-:W-:Y:S02]  /*1dd0*/  IMAD.IADD R19, R15, 0x1, R19 ;  /* 0x000000010f137824 */ /* 0x000fe400078e0213 */
[----:B------:R-:W-:Y:S02]  /*1de0*/  IMAD.MOV.U32 R18, RZ, RZ, R14 ;  /* 0x000000ffff127224 */ /* 0x000fe400078e000e */
[----:B------:R-:W-:Y:S02]  /*1df0*/  IMAD.IADD R15, R16, 0x1, -R21 ;  /* 0x00000001100f7824 */ /* 0x000fe400078e0a15 */
[----:B------:R-:W-:Y:S01]  /*1e00*/  IMAD.MOV.U32 R14, RZ, RZ, -0x1 ;  /* 0xffffffffff0e7424 */ /* 0x000fe200078e00ff */
[----:B------:R-:W-:Y:S06]  /*1e10*/  @P0 BRA `(.L_x_25) ;  /* 0x0000009000880947 */ /* 0x000fec0003800000 */
[----:B------:R-:W0:Y:S01]  /*1e20*/  LDC.64 R16, c[0x0][0x6c8] ;  /* 0x0001b200ff107b82 */ /* 0x000e220000000a00 */
[----:B------:R-:W-:Y:S01]  /*1e30*/  IMAD.WIDE R20, R10, 0x100, RZ ;  /* 0x000001000a147825 */ /* 0x000fe200078e02ff */
[----:B---3-5:R-:W-:Y:S01]  /*1e40*/  FSETP.NEU.AND P1, PT, R13, RZ, PT ;  /* 0x000000ff0d00720b */ /* 0x028fe20003f2d000 */
[----:B------:R-:W-:Y:S01]  /*1e50*/  BSSY B0, `(.L_x_25) ;  /* 0x000091e000007945 */ /* 0x000fe20003800000 */
[----:B------:R-:W-:Y:S01]  /*1e60*/  ISETP.GT.AND P0, PT, R15, RZ, PT ;  /* 0x000000ff0f00720c */ /* 0x000fe20003f04270 */
[----:B------:R-:W-:-:S03]  /*1e70*/  IMAD.SHL.U32 R23, R0, 0x2, RZ ;  /* 0x0000000200177824 */ /* 0x000fc600078e00ff */
[----:B------:R-:W-:Y:S02]  /*1e80*/  ISETP.GT.AND P5, PT, R12, RZ, P0 ;  /* 0x000000ff0c00720c */ /* 0x000fe400007a4270 */
[----:B------:R-:W-:Y:S01]  /*1e90*/  LOP3.LUT R163, R20, 0x6, R23, 0xf8, !PT ;  /* 0x0000000614a37812 */ /* 0x000fe200078ef817 */
[----:B0-----:R-:W-:-:S04]  /*1ea0*/  IMAD R10, R21, R16, RZ ;  /* 0x00000010150a7224 */ /* 0x001fc800078e02ff */
[----:B------:R-:W-:-:S04]  /*1eb0*/  IMAD.WIDE.U32 R156, R163, R16, R18 ;  /* 0x00000010a39c7225 */ /* 0x000fc800078e0012 */
[----:B------:R-:W-:-:S04]  /*1ec0*/  IMAD R19, R163, R17, R10 ;  /* 0x00000011a3137224 */ /* 0x000fc800078e020a */
[----:B------:R-:W-:Y:S01]  /*1ed0*/  IMAD.IADD R165, R157, 0x1, R19 ;  /* 0x000000019da57824 */ /* 0x000fe200078e0213 */
[----:B------:R-:W-:Y:S06]  /*1ee0*/  @!P1 BRA `(.L_x_26) ;  /* 0x0000006400549947 */ /* 0x000fec0003800000 */
[----:B------:R-:W-:Y:S01]  /*1ef0*/  ULDC.64 UR8, c[0x0][0x6b8] ;  /* 0x0001ae0000087ab9 */ /* 0x000fe20000000a00 */
[----:B------:R-:W-:Y:S01]  /*1f00*/  ULDC.64 UR12, c[0x0][0x6b0] ;  /* 0x0001ac00000c7ab9 */ /* 0x000fe20000000a00 */
[----:B------:R-:W-:Y:S01]  /*1f10*/  IMAD R10, R22, UR8, RZ ;  /* 0x00000008160a7c24 */ /* 0x000fe2000f8e02ff */
[----:B------:R-:W-:Y:S01]  /*1f20*/  ULDC.64 UR16, c[0x0][0x6a8] ;  /* 0x0001aa0000107ab9 */ /* 0x000fe20000000a00 */
[C---:B------:R-:W-:Y:S01]  /*1f30*/  IMAD.WIDE.U32 R22, R9.reuse, UR8, R154 ;  /* 0x0000000809167c25 */ /* 0x040fe2000f8e009a */
[----:B------:R-:W0:Y:S01]  /*1f40*/  LDC.64 R152, c[0x0][0x6b0] ;  /* 0x0001ac00ff987b82 */ /* 0x000e220000000a00 */
[----:B------:R-:W-:Y:S02]  /*1f50*/  ULDC.64 UR10, c[0x0][0x6c0] ;  /* 0x0001b000000a7ab9 */ /* 0x000fe40000000a00 */
[----:B------:R-:W-:Y:S02]  /*1f60*/  IMAD R161, R9, UR9, R10 ;  /* 0x0000000909a17c24 */ /* 0x000fe4000f8e020a */
[----:B------:R-:W-:-:S02]  /*1f70*/  IMAD R20, R21, UR12, RZ ;  /* 0x0000000c15147c24 */ /* 0x000fc4000f8e02ff */
[----:B------:R-:W-:Y:S02]  /*1f80*/  IMAD.IADD R23, R23, 0x1, R161 ;  /* 0x0000000117177824 */ /* 0x000fe400078e02a1 */
[C---:B------:R-:W-:Y:S02]  /*1f90*/  IMAD R159, R163.reuse, UR13, R20 ;  /* 0x0000000da39f7c24 */ /* 0x040fe4000f8e0214 */
[----:B------:R-:W-:-:S04]  /*1fa0*/  IMAD.WIDE.U32 R18, R163, UR12, R22 ;  /* 0x0000000ca3127c25 */ /* 0x000fc8000f8e0016 */
[----:B------:R-:W-:Y:S01]  /*1fb0*/  IMAD.IADD R19, R19, 0x1, R159 ;  /* 0x0000000113137824 */ /* 0x000fe200078e029f */
[----:B------:R-:W-:-:S04]  /*1fc0*/  LEA R20, P1, R18, UR16, 0x2 ;  /* 0x0000001012147c11 */ /* 0x000fc8000f8210ff */
[----:B------:R-:W-:-:S05]  /*1fd0*/  LEA.HI.X R21, R18, UR17, R19, 0x2, P1 ;  /* 0x0000001112157c11 */ /* 0x000fca00088f1413 */
[----:B------:R-:W3:Y:S01]  /*1fe0*/  @P5 LDG.E.LTC128B R10, desc[UR14][R20.64] ;  /* 0x0000000e140a5981 */ /* 0x000ee2000c1e1920 */
[----:B------:R-:W-:Y:S01]  /*1ff0*/  LEA R18, P1, R156, UR10, 0x2 ;  /* 0x0000000a9c127c11 */ /* 0x000fe2000f8210ff */
[----:B0-----:R-:W-:Y:S01]  /*2000*/  IMAD.WIDE.U32 R152, R163, UR12, R152 ;  /* 0x0000000ca3987c25 */ /* 0x001fe2000f8e0098 */
[----:B------:R-:W-:Y:S01]  /*2010*/  BSSY B1, `(.L_x_27) ;  /* 0x0000014000017945 */ /* 0x000fe20003800000 */
[----:B------:R-:W-:Y:S02]  /*2020*/  ISETP.GT.AND P0, PT, R12, 0x8, P0 ;  /* 0x000000080c00780c */ /* 0x000fe40000704270 */
[----:B------:R-:W-:Y:S02]  /*2030*/  LEA.HI.X R19, R156, UR11, R165, 0x2, P1 ;  /* 0x0000000b9c137c11 */ /* 0x000fe400088f14a5 */
[----:B------:R-:W-:Y:S02]  /*2040*/  ISETP.GT.AND P1, PT, R15, 0x1, PT ;  /* 0x000000010f00780c */ /* 0x000fe40003f24270 */
[----:B------:R-:W-:Y:S01]  /*2050*/  IADD3 R158, P4, R154, R152, RZ ;  /* 0x000000989a9e7210 */ /* 0x000fe20007f9e0ff */
[----:B---3--:R-:W-:-:S04]  /*2060*/  FMUL R157, R10, R13 ;  /* 0x0000000d0a9d7220 */ /* 0x008fc80000400000 */
[----:B--2---:R-:W-:Y:S01]  /*2070*/  FFMA R165, R24, R11, R157 ;  /* 0x0000000b18a57223 */ /* 0x004fe2000000009d */
[----:B------:R-:W-:Y:S01]  /*2080*/  IMAD.WIDE.U32 R156, R163, UR12, R154 ;  /* 0x0000000ca39c7c25 */ /* 0x000fe2000f8e009a */
[----:B------:R-:W-:Y:S02]  /*2090*/  IADD3 R24, P2, R22, R152, RZ ;  /* 0x0000009816187210 */ /* 0x000fe40007f5e0ff */
[----:B------:R-:W-:Y:S01]  /*20a0*/  LEA R22, P6, R16, R18, 0x2 ;  /* 0x0000001210167211 */ /* 0x000fe200078c10ff */
[----:B------:R0:W-:Y:S01]  /*20b0*/  @P5 STG.E desc[UR14][R18.64], R165 ;  /* 0x000000a512005986 */ /* 0x0001e2000c10190e */
[----:B------:R-:W-:Y:S01]  /*20c0*/  ISETP.GT.AND P5, PT, R12, RZ, P1 ;  /* 0x000000ff0c00720c */ /* 0x000fe20000fa4270 */
[C---:B------:R-:W-:Y:S02]  /*20d0*/  IMAD.IADD R163, R159.reuse, 0x1, R153 ;  /* 0x000000019fa37824 */ /* 0x040fe400078e0299 */
[----:B------:R-:W-:Y:S02]  /*20e0*/  IMAD.IADD R157, R159, 0x1, R157 ;  /* 0x000000019f9d7824 */ /* 0x000fe400078e029d */
[----:B------:R-:W-:Y:S01]  /*20f0*/  IMAD.X R153, R163, 0x1, R23, P2 ;  /* 0x00000001a3997824 */ /* 0x000fe200010e0617 */
[----:B------:R-:W-:Y:S01]  /*2100*/  LEA R152, P2, R24, UR16, 0x2 ;  /* 0x0000001018987c11 */ /* 0x000fe2000f8410ff */
[----:B------:R-:W-:-:S03]  /*2110*/  IMAD.WIDE.U32 R156, R9, UR8, R156 ;  /* 0x00000008099c7c25 */ /* 0x000fc6000f8e009c */
[----:B------:R-:W-:-:S03]  /*2120*/  LEA.HI.X R153, R24, UR17, R153, 0x2, P2 ;  /* 0x0000001118997c11 */ /* 0x000fc600090f1499 */
[----:B0-----:R-:W-:Y:S06]  /*2130*/  @!P5 BRA `(.L_x_28) ;  /* 0x000000000004d947 */ /* 0x001fec0003800000 */
[----:B------:R0:W5:Y:S02]  /*2140*/  LDG.E.LTC128B R10, desc[UR14][R152.64] ;  /* 0x0000000e980a7981 */ /* 0x000164000c1e1920 */
.L_x_28:
[----:B------:R-:W-:Y:S05]  /*2150*/  BSYNC B1 ;  /* 0x0000000000017941 */ /* 0x000fea0003800000 */
.L_x_27:
[----:B-----5:R-:W-:Y:S01]  /*2160*/  FMUL R154, R10, R13 ;  /* 0x0000000d0a9a7220 */ /* 0x020fe20000400000 */
[----:B------:R-:W-:Y:S01]  /*2170*/  LEA.HI.X R23, R16, R19, R17, 0x2, P6 ;  /* 0x0000001310177211 */ /* 0x000fe200030f1411 */
[----:B------:R-:W-:Y:S01]  /*2180*/  IMAD.IADD R157, R161, 0x1, R157 ;  /* 0x00000001a19d7824 */ /* 0x000fe200078e029d */
[C---:B------:R-:W-:Y:S01]  /*2190*/  LEA R24, P2, R156.reuse, UR16, 0x2 ;  /* 0x000000109c187c11 */ /* 0x040fe2000f8410ff */
[----:B------:R-:W-:Y:S01]  /*21a0*/  FFMA R165, R25, R11, R154 ;  /* 0x0000000b19a57223 */ /* 0x000fe2000000009a */
[----:B------:R-:W-:Y:S01]  /*21b0*/  BSSY B1, `(.L_x_29) ;  /* 0x0000006000017945 */ /* 0x000fe20003800000 */
[----:B------:R-:W-:Y:S01]  /*21c0*/  IMAD.X R159, R155, 0x1, R163, P4 ;  /* 0x000000019b9f7824 */ /* 0x000fe200020e06a3 */
[----:B------:R-:W-:Y:S02]  /*21d0*/  LEA.HI.X R25, R156, UR17, R157, 0x2, P2 ;  /* 0x000000119c197c11 */ /* 0x000fe400090f149d */
[----:B------:R1:W-:Y:S01]  /*21e0*/  @P5 STG.E desc[UR14][R22.64], R165 ;  /* 0x000000a516005986 */ /* 0x0003e2000c10190e */
[----:B------:R-:W-:Y:S06]  /*21f0*/  @!P0 BRA `(.L_x_30) ;  /* 0x0000000000048947 */ /* 0x000fec0003800000 */
[----:B------:R2:W5:Y:S02]  /*2200*/  LDG.E.LTC128B R10, desc[UR14][R24.64+0x20] ;  /* 0x0000200e180a7981 */ /* 0x000564000c1e1920 */
.L_x_30:
[----:B------:R-:W-:Y:S05]  /*2210*/  BSYNC B1 ;  /* 0x0000000000017941 */ /* 0x000fea0003800000 */
.L_x_29:
[----:B-----5:R-:W-:Y:S01]  /*2220*/  FMUL R155, R10, R13 ;  /* 0x0000000d0a9b7220 */ /* 0x020fe20000400000 */
[----:B------:R-:W-:Y:S01]  /*2230*/  ISETP.GT.AND P1, PT, R12, 0x8, P1 ;  /* 0x000000080c00780c */ /* 0x000fe20000f24270 */
[----:B--2---:R-:W-:Y:S01]  /*2240*/  IMAD.WIDE.U32 R24, R9, UR8, R158 ;  /* 0x0000000809187c25 */ /* 0x004fe2000f8e009e */
[----:B------:R-:W-:-:S03]  /*2250*/  ISETP.GT.AND P2, PT, R15, 0x8, PT ;  /* 0x000000080f00780c */ /* 0x000fc60003f44270 */
[----:B------:R-:W-:Y:S01]  /*2260*/  FFMA R157, R26, R11, R155 ;  /* 0x0000000b1a9d7223 */ /* 0x000fe2000000009b */
[----:B------:R-:W-:Y:S01]  /*2270*/  USHF.L.U64.HI UR10, UR12, 0x5, UR13 ;  /* 0x000000050c0a7899 */ /* 0x000fe2000801020d */
[----:B------:R-:W-:Y:S01]  /*2280*/  IMAD.IADD R9, R161, 0x1, R25 ;  /* 0x00000001a1097824 */ /* 0x000fe200078e0219 */
[----:B------:R-:W-:Y:S01]  /*2290*/  LEA R154, P5, R24, UR16, 0x2 ;  /* 0x00000010189a7c11 */ /* 0x000fe2000f8a10ff */
[----:B------:R-:W-:Y:S01]  /*22a0*/  USHF.L.U32 UR9, UR12, 0x5, URZ ;  /* 0x000000050c097899 */ /* 0x000fe2000800063f */
[----:B------:R2:W-:Y:S01]  /*22b0*/  @P0 STG.E desc[UR14][R18.64+0x20], R157 ;  /* 0x0000209d12000986 */ /* 0x0005e2000c10190e */
[----:B------:R-:W-:Y:S01]  /*22c0*/  BSSY B1, `(.L_x_31) ;  /* 0x0000005000017945 */ /* 0x000fe20003800000 */
[----:B------:R-:W-:Y:S02]  /*22d0*/  ISETP.GT.AND P4, PT, R12, RZ, P2 ;  /* 0x000000ff0c00720c */ /* 0x000fe40001784270 */
[----:B------:R-:W-:Y:S01]  /*22e0*/  LEA.HI.X R155, R24, UR17, R9, 0x2, P5 ;  /* 0x00000011189b7c11 */ /* 0x000fe2000a8f1409 */
[----:B------:R-:W-:Y:S10]  /*22f0*/  @!P1 BRA `(.L_x_32) ;  /* 0x0000000000049947 */ /* 0x000ff40003800000 */
[----:B------:R3:W5:Y:S02]  /*2300*/  LDG.E.LTC128B R10, desc[UR14][R154.64+0x20] ;  /* 0x0000200e9a0a7981 */ /* 0x000764000c1e1920 */
.L_x_32:
[----:B------:R-:W-:Y:S05]  /*2310*/  BSYNC B1 ;  /* 0x0000000000017941 */ /* 0x000fea0003800000 */
.L_x_31:
[----:B-----5:R-:W-:Y:S01]  /*2320*/  FMUL R26, R10, R13 ;  /* 0x0000000d0a1a7220 */ /* 0x020fe20000400000 */
[----:B------:R-:W-:Y:S01]  /*2330*/  IADD3 R24, P0, R20, UR9, RZ ;  /* 0x0000000914187c10 */ /* 0x000fe2000ff1e0ff */
[----:B------:R-:W-:Y:S02]  /*2340*/  IMAD.MOV.U32 R158, RZ, RZ, R10 ;  /* 0x000000ffff9e7224 */ /* 0x000fe400078e000a */
[----:B------:R-:W-:Y:S01]  /*2350*/  FFMA R27, R27, R11, R26 ;  /* 0x0000000b1b1b7223 */ /* 0x000fe2000000001a */
[----:B------:R-:W-:-:S04]  /*2360*/  IADD3.X R25, R21, UR10, RZ, P0, !PT ;  /* 0x0000000a15197c10 */ /* 0x000fc800087fe4ff */
[----:B------:R4:W-:Y:S04]  /*2370*/  @P1 STG.E desc[UR14][R22.64+0x20], R27 ;  /* 0x0000201b16001986 */ /* 0x0009e8000c10190e */
[----:B------:R-:W4:Y:S01]  /*2380*/  @P4 LDG.E.LTC128B R158, desc[UR14][R24.64] ;  /* 0x0000000e189e4981 */ /* 0x000f22000c1e1920 */
[C---:B------:R-:W-:Y:S01]  /*2390*/  IMAD.SHL.U32 R9, R16.reuse, 0x20, RZ ;  /* 0x0000002010097824 */ /* 0x040fe200078e00ff */
[----:B------:R-:W-:Y:S01]  /*23a0*/  SHF.L.U64.HI R10, R16, 0x5, R17 ;  /* 0x00000005100a7819 */ /* 0x000fe20000010211 */
[----:B------:R-:W-:Y:S01]  /*23b0*/  BSSY B1, `(.L_x_33) ;  /* 0x000000c000017945 */ /* 0x000fe20003800000 */
[----:B------:R-:W-:Y:S02]  /*23c0*/  ISETP.GT.AND P0, PT, R15, 0x9, PT ;  /* 0x000000090f00780c */ /* 0x000fe40003f04270 */
[----:B---3--:R-:W-:-:S02]  /*23d0*/  IADD3 R154, P5, R9, R18, RZ ;  /* 0x00000012099a7210 */ /* 0x008fc40007fbe0ff */
[----:B------:R-:W-:-:S03]  /*23e0*/  ISETP.GT.AND P1, PT, R12, RZ, P0 ;  /* 0x000000ff0c00720c */ /* 0x000fc60000724270 */
[----:B------:R-:W-:Y:S01]  /*23f0*/  IMAD.X R155, R10, 0x1, R19, P5 ;  /* 0x000000010a9b7824 */ /* 0x000fe200028e0613 */
[----:B------:R-:W-:-:S04]  /*2400*/  IADD3 R156, P5, R152, UR9, RZ ;  /* 0x00000009989c7c10 */ /* 0x000fc8000ffbe0ff */
[----:B--2---:R-:W-:Y:S01]  /*2410*/  IADD3.X R157, R153, UR10, RZ, P5, !PT ;  /* 0x0000000a999d7c10 */ /* 0x004fe2000affe4ff */
[----:B----4-:R-:W-:-:S04]  /*2420*/  FMUL R17, R158, R13 ;  /* 0x0000000d9e117220 */ /* 0x010fc80000400000 */
[----:B------:R-:W-:-:S05]  /*2430*/  FFMA R17, R28, R11, R17 ;  /* 0x0000000b1c117223 */ /* 0x000fca0000000011 */
[----:B------:R2:W-:Y:S01]  /*2440*/  @P4 STG.E desc[UR14][R154.64], R17 ;  /* 0x000000119a004986 */ /* 0x0005e2000c10190e */
[----:B------:R-:W-:Y:S05]  /*2450*/  @!P1 BRA `(.L_x_34) ;  /* 0x0000000000049947 */ /* 0x000fea0003800000 */
[----:B------:R3:W5:Y:S02]  /*2460*/  LDG.E.LTC128B R158, desc[UR14][R156.64] ;  /* 0x0000000e9c9e7981 */ /* 0x000764000c1e1920 */
.L_x_34:
[----:B------:R-:W-:Y:S05]  /*2470*/  BSYNC B1 ;  /* 0x0000000000017941 */ /* 0x000fea0003800000 */
.L_x_33:
[----:B------:R-:W-:Y:S01]  /*2480*/  UIADD3 UR7, UP0, UR9, 0x20, URZ ;  /* 0x0000002009077890 */ /* 0x000fe2000ff1e03f */
[----:B------:R-:W-:Y:S01]  /*2490*/  ISETP.GT.AND P2, PT, R12, 0x8, P2 ;  /* 0x000000080c00780c */ /* 0x000fe20001744270 */
[----:B-----5:R-:W-:Y:S01]  /*24a0*/  FMUL R16, R158, R13 ;  /* 0x0000000d9e107220 */ /* 0x020fe20000400000 */
[----:B------:R-:W-:Y:S01]  /*24b0*/  IADD3 R26, P4, R9, R22, RZ ;  /* 0x00000016091a7210 */ /* 0x000fe20007f9e0ff */
[----:B------:R-:W-:Y:S02]  /*24c0*/  UIADD3.X UR8, URZ, UR10, URZ, UP0, !UPT ;  /* 0x0000000a3f087290 */ /* 0x000fe400087fe43f */
[----:B------:R-:W-:Y:S01]  /*24d0*/  IADD3 R20, P5, R20, UR7, RZ ;  /* 0x0000000714147c10 */ /* 0x000fe2000ffbe0ff */
[----:B------:R-:W-:Y:S01]  /*24e0*/  FFMA R159, R29, R11, R16 ;  /* 0x0000000b1d9f7223 */ /* 0x000fe20000000010 */
[----:B------:R-:W-:Y:S02]  /*24f0*/  IMAD.X R27, R10, 0x1, R23, P4 ;  /* 0x000000010a1b7824 */ /* 0x000fe400020e0617 */
[----:B------:R-:W-:-:S03]  /*2500*/  IADD3.X R21, R21, UR8, RZ, P5, !PT ;  /* 0x0000000815157c10 */ /* 0x000fc6000affe4ff */
[----:B------:R4:W-:Y:S04]  /*2510*/  @P1 STG.E desc[UR14][R26.64], R159 ;  /* 0x0000009f1a001986 */ /* 0x0009e8000c10190e */
[----:B------:R-:W3:Y:S01]  /*2520*/  @P2 LDG.E.LTC128B R158, desc[UR14][R20.64] ;  /* 0x0000000e149e2981 */ /* 0x000ee2000c1e1920 */
[----:B--2---:R-:W-:Y:S01]  /*2530*/  IADD3 R17, P1, R9, 0x20, RZ ;  /* 0x0000002009117810 */ /* 0x004fe20007f3e0ff */
[----:B------:R-:W-:Y:S01]  /*2540*/  BSSY B1, `(.L_x_35) ;  /* 0x000000c000017945 */ /* 0x000fe20003800000 */
[----:B------:R-:W-:Y:S02]  /*2550*/  ISETP.GT.AND P4, PT, R12, 0x8, P0 ;  /* 0x000000080c00780c */ /* 0x000fe40000784270 */
[----:B------:R-:W-:Y:S01]  /*2560*/  IADD3 R18, P5, R17, R18, RZ ;  /* 0x0000001211127210 */ /* 0x000fe20007fbe0ff */
[----:B------:R-:W-:Y:S01]  /*2570*/  IMAD.X R16, RZ, RZ, R10, P1 ;  /* 0x000000ffff107224 */ /* 0x000fe200008e060a */
[----:B------:R-:W-:-:S03]  /*2580*/  IADD3 R28, P0, R152, UR7, RZ ;  /* 0x00000007981c7c10 */ /* 0x000fc6000ff1e0ff */
[----:B------:R-:W-:Y:S02]  /*2590*/  IMAD.X R19, R16, 0x1, R19, P5 ;  /* 0x0000000110137824 */ /* 0x000fe400028e0613 */
[----:B---3--:R-:W-:-:S04]  /*25a0*/  FMUL R29, R158, R13 ;  /* 0x0000000d9e1d7220 */ /* 0x008fc80000400000 */
[----:B------:R-:W-:Y:S01]  /*25b0*/  FFMA R161, R30, R11, R29 ;  /* 0x0000000b1ea17223 */ /* 0x000fe2000000001d */
[----:B------:R-:W-:-:S04]  /*25c0*/  IADD3.X R29, R153, UR8, RZ, P0, !PT ;  /* 0x00000008991d7c10 */ /* 0x000fc800087fe4ff */
[----:B------:R4:W-:Y:S01]  /*25d0*/  @P2 STG.E desc[UR14][R18.64], R161 ;  /* 0x000000a112002986 */ /* 0x0009e2000c10190e */
[----:B------:R-:W-:Y:S05]  /*25e0*/  @!P4 BRA `(.L_x_36) ;  /* 0x000000000004c947 */ /* 0x000fea0003800000 */
[----:B------:R2:W5:Y:S02]  /*25f0*/  LDG.E.LTC128B R158, desc[UR14][R28.64] ;  /* 0x0000000e1c9e7981 */ /* 0x000564000c1e1920 */
.L_x_36:
[----:B------:R-:W-:Y:S05]  /*2600*/  BSYNC B1 ;  /* 0x0000000000017941 */ /* 0x000fea0003800000 */
.L_x_35:
[----:B------:R-:W-:Y:S01]  /*2610*/  IADD3 R20, P2, R17, R22, RZ ;  /* 0x0000001611147210 */ /* 0x000fe20007f5e0ff */
[----:B----45:R-:W-:Y:S01]  /*2620*/  FMUL R18, R158, R13 ;  /* 0x0000000d9e127220 */ /* 0x030fe20000400000 */
[C---:B------:R-:W-:Y:S01]  /*2630*/  ISETP.GT.AND P1, PT, R15.reuse, 0x10, PT ;  /* 0x000000100f00780c */ /* 0x040fe20003f24270 */
[----:B------:R-:W-:Y:S01]  /*2640*/  BSSY B1, `(.L_x_37) ;  /* 0x000000b000017945 */ /* 0x000fe20003800000 */
[----:B------:R-:W-:Y:S01]  /*2650*/  ISETP.GT.AND P0, PT, R15, 0x11, PT ;  /* 0x000000110f00780c */ /* 0x000fe20003f04270 */
[----:B------:R-:W-:Y:S01]  /*2660*/  FFMA R31, R31, R11, R18 ;  /* 0x0000000b1f1f7223 */ /* 0x000fe20000000012 */
[----:B------:R-:W-:Y:S01]  /*2670*/  IMAD.X R21, R16, 0x1, R23, P2 ;  /* 0x0000000110157824 */ /* 0x000fe200010e0617 */
[----:B------:R-:W-:Y:S02]  /*2680*/  ISETP.GT.AND P5, PT, R12, RZ, P1 ;  /* 0x000000ff0c00720c */ /* 0x000fe40000fa4270 */
[----:B-1----:R-:W-:Y:S02]  /*2690*/  IADD3 R22, P2, R24, UR9, RZ ;  /* 0x0000000918167c10 */ /* 0x002fe4000ff5e0ff */
[----:B------:R1:W-:Y:S01]  /*26a0*/  @P4 STG.E desc[UR14][R20.64], R31 ;  /* 0x0000001f14004986 */ /* 0x0003e2000c10190e */
[----:B------:R-:W-:-:S02]  /*26b0*/  IADD3 R18, P6, R154, R9, RZ ;  /* 0x000000099a127210 */ /* 0x000fc40007fde0ff */
[----:B------:R-:W-:-:S06]  /*26c0*/  IADD3.X R23, R25, UR10, RZ, P2, !PT ;  /* 0x0000000a19177c10 */ /* 0x000fcc00097fe4ff */
[----:B------:R-:W-:Y:S05]  /*26d0*/  @!P5 BRA `(.L_x_38) ;  /* 0x000000000004d947 */ /* 0x000fea0003800000 */
[----:B------:R3:W5:Y:S02]  /*26e0*/  LDG.E.LTC128B R158, desc[UR14][R22.64] ;  /* 0x0000000e169e7981 */ /* 0x000764000c1e1920 */
.L_x_38:
[----:B------:R-:W-:Y:S05]  /*26f0*/  BSYNC B1 ;  /* 0x0000000000017941 */ /* 0x000fea0003800000 */
.L_x_37:
[----:B-1---5:R-:W-:Y:S01]  /*2700*/  FMUL R21, R158, R13 ;  /* 0x0000000d9e157220 */ /* 0x022fe20000400000 */
[----:B------:R-:W-:Y:S01]  /*2710*/  IMAD.X R19, R155, 0x1, R10, P6 ;  /* 0x000000019b137824 */ /* 0x000fe200030e060a */
[----:B------:R-:W-:Y:S01]  /*2720*/  ISETP.GT.AND P2, PT, R12, RZ, P0 ;  /* 0x000000ff0c00720c */ /* 0x000fe20000744270 */
[----:B------:R-:W-:Y:S01]  /*2730*/  BSSY B1, `(.L_x_39) ;  /* 0x0000008000017945 */ /* 0x000fe20003800000 */
[----:B------:R-:W-:Y:S01]  /*2740*/  FFMA R21, R32, R11, R21 ;  /* 0x0000000b20157223 */ /* 0x000fe20000000015 */
[----:B--2---:R-:W-:Y:S02]  /*2750*/  IADD3 R28, P6, R156, UR9, RZ ;  /* 0x000000099c1c7c10 */ /* 0x004fe4000ffde0ff */
[----:B------:R-:W-:Y:S02]  /*2760*/  IADD3 R20, P4, R26, R9, RZ ;  /* 0x000000091a147210 */ /* 0x000fe40007f9e0ff */
[----:B------:R1:W-:Y:S01]  /*2770*/  @P5 STG.E desc[UR14][R18.64], R21 ;  /* 0x0000001512005986 */ /* 0x0003e2000c10190e */
[----:B------:R-:W-:-:S05]  /*2780*/  IADD3.X R29, R157, UR10, RZ, P6, !PT ;  /* 0x0000000a9d1d7c10 */ /* 0x000fca000b7fe4ff */
[----:B------:R-:W-:Y:S05]  /*2790*/  @!P2 BRA `(.L_x_40) ;  /* 0x000000000004a947 */ /* 0x000fea0003800000 */
[----:B------:R2:W5:Y:S02]  /*27a0*/  LDG.E.LTC128B R158, desc[UR14][R28.64] ;  /* 0x0000000e1c9e7981 */ /* 0x000564000c1e1920 */
.L_x_40:
[----:B------:R-:W-:Y:S05]  /*27b0*/  BSYNC B1 ;  /* 0x0000000000017941 */ /* 0x000fea0003800000 */
.L_x_39:
[----:B-----5:R-:W-:Y:S01]  /*27c0*/  FMUL R30, R158, R13 ;  /* 0x0000000d9e1e7220 */ /* 0x020fe20000400000 */
[----:B-1----:R-:W-:Y:S01]  /*27d0*/  IMAD.X R21, R27, 0x1, R10, P4 ;  /* 0x000000011b157824 */ /* 0x002fe200020e060a */
[----:B------:R-:W-:Y:S01]  /*27e0*/  ISETP.GT.AND P1, PT, R12, 0x8, P1 ;  /* 0x000000080c00780c */ /* 0x000fe20000f24270 */
[----:B------:R-:W-:Y:S01]  /*27f0*/  BSSY B1, `(.L_x_41) ;  /* 0x0000008000017945 */ /* 0x000fe20003800000 */
[----:B------:R-:W-:Y:S01]  /*2800*/  FFMA R33, R33, R11, R30 ;  /* 0x0000000b21217223 */ /* 0x000fe2000000001e */
[----:B------:R-:W-:Y:S02]  /*2810*/  IADD3 R24, P4, R24, UR7, RZ ;  /* 0x0000000718187c10 */ /* 0x000fe4000ff9e0ff */
[----:B------:R-:W-:Y:S02]  /*2820*/  IADD3 R30, P5, R17, R154, RZ ;  /* 0x0000009a111e7210 */ /* 0x000fe40007fbe0ff */
[----:B------:R1:W-:Y:S01]  /*2830*/  @P2 STG.E desc[UR14][R20.64], R33 ;  /* 0x0000002114002986 */ /* 0x0003e2000c10190e */
[----:B------:R-:W-:-:S05]  /*2840*/  IADD3.X R25, R25, UR8, RZ, P4, !PT ;  /* 0x0000000819197c10 */ /* 0x000fca000a7fe4ff */
[----:B------:R-:W-:Y:S05]  /*2850*/  @!P1 BRA `(.L_x_42) ;  /* 0x0000000000049947 */ /* 0x000fea0003800000 */
[----:B------:R4:W5:Y:S02]  /*2860*/  LDG.E.LTC128B R158, desc[UR14][R24.64] ;  /* 0x0000000e189e7981 */ /* 0x000964000c1e1920 */
.L_x_42:
[----:B------:R-:W-:Y:S05]  /*2870*/  BSYNC B1 ;  /* 0x0000000000017941 */ /* 0x000fea0003800000 */
.L_x_41:
[----:B----45:R-:W-:Y:S01]  /*2880*/  FMUL R25, R158, R13 ;  /* 0x0000000d9e197220 */ /* 0x030fe20000400000 */
[----:B------:R-:W-:Y:S01]  /*2890*/  IMAD.X R31, R16, 0x1, R155, P5 ;  /* 0x00000001101f7824 */ /* 0x000fe200028e069b */
[----:B------:R-:W-:Y:S01]  /*28a0*/  ISETP.GT.AND P2, PT, R12, 0x8, P0 ;  /* 0x000000080c00780c */ /* 0x000fe20000744270 */
[----:B------:R-:W-:Y:S01]  /*28b0*/  BSSY B1, `(.L_x_43) ;  /* 0x0000007000017945 */ /* 0x000fe20003800000 */
[----:B-1----:R-:W-:Y:S01]  /*28c0*/  FFMA R33, R34, R11, R25 ;  /* 0x0000000b22217223 */ /* 0x002fe20000000019 */
[----:B------:R-:W-:-:S04]  /*28d0*/  IADD3 R24, P0, R156, UR7, RZ ;  /* 0x000000079c187c10 */ /* 0x000fc8000ff1e0ff */
[----:B------:R1:W-:Y:S01]  /*28e0*/  @P1 STG.E desc[UR14][R30.64], R33 ;  /* 0x000000211e001986 */ /* 0x0003e2000c10190e */
[----:B------:R-:W-:-:S05]  /*28f0*/  IADD3.X R25, R157, UR8, RZ, P0, !PT ;  /* 0x000000089d197c10 */ /* 0x000fca00087fe4ff */
[----:B------:R-:W-:Y:S05]  /*2900*/  @!P2 BRA `(.L_x_44) ;  /* 0x000000000004a947 */ /* 0x000fea0003800000 */
[----:B------:R4:W5:Y:S02]  /*2910*/  LDG.E.LTC128B R158, desc[UR14][R24.64] ;  /* 0x0000000e189e7981 */ /* 0x000964000c1e1920 */
.L_x_44:
[----:B------:R-:W-:Y:S05]  /*2920*/  BSYNC B1 ;  /* 0x0000000000017941 */ /* 0x000fea0003800000 */
.L_x_43:
[----:B------:R-:W-:Y:S01]  /*2930*/  IADD3 R26, P5, R17, R26, RZ ;  /* 0x0000001a111a7210 */ /* 0x000fe20007fbe0ff */
[----:B----45:R-:W-:Y:S01]  /*2940*/  FMUL R24, R158, R13 ;  /* 0x0000000d9e187220 */ /* 0x030fe20000400000 */
[----:B------:R-:W-:Y:S01]  /*2950*/  ISETP.GT.AND P1, PT, R15, 0x18, PT ;  /* 0x000000180f00780c */ /* 0x000fe20003f24270 */
[----:B------:R-:W-:Y:S01]  /*2960*/  BSSY B1, `(.L_x_45) ;  /* 0x000000b000017945 */ /* 0x000fe20003800000 */
[----:B-1----:R-:W-:Y:S01]  /*2970*/  IADD3 R30, P6, R22, UR9, RZ ;  /* 0x00000009161e7c10 */ /* 0x002fe2000ffde0ff */
[----:B------:R-:W-:Y:S01]  /*2980*/  FFMA R35, R35, R11, R24 ;  /* 0x0000000b23237223 */ /* 0x000fe20000000018 */
[----:B------:R-:W-:Y:S01]  /*2990*/  IMAD.X R27, R16, 0x1, R27, P5 ;  /* 0x00000001101b7824 */ /* 0x000fe200028e061b */
[----:B------:R-:W-:Y:S02]  /*29a0*/  ISETP.GT.AND P4, PT, R12, RZ, P1 ;  /* 0x000000ff0c00720c */ /* 0x000fe40000f84270 */
[----:B------:R-:W-:Y:S02]  /*29b0*/  ISETP.GT.AND P0, PT, R15, 0x19, PT ;  /* 0x000000190f00780c */ /* 0x000fe40003f04270 */
[----:B------:R1:W-:Y:S01]  /*29c0*/  @P2 STG.E desc[UR14][R26.64], R35 ;  /* 0x000000231a002986 */ /* 0x0003e2000c10190e */
[----:B------:R-:W-:-:S02]  /*29d0*/  IADD3 R24, P5, R18, R9, RZ ;  /* 0x0000000912187210 */ /* 0x000fc40007fbe0ff */
[----:B------:R-:W-:-:S06]  /*29e0*/  IADD3.X R31, R23, UR10, RZ, P6, !PT ;  /* 0x0000000a171f7c10 */ /* 0x000fcc000b7fe4ff */
[----:B------:R-:W-:Y:S05]  /*29f0*/  @!P4 BRA `(.L_x_46) ;  /* 0x000000000004c947 */ /* 0x000fea0003800000 */
[----:B------:R4:W5:Y:S02]  /*2a00*/  LDG.E.LTC128B R158, desc[UR14][R30.64] ;  /* 0x0000000e1e9e7981 */ /* 0x000964000c1e1920 */
.L_x_46:
[----:B------:R-:W-:Y:S05]  /*2a10*/  BSYNC B1 ;  /* 0x0000000000017941 */ /* 0x000fea0003800000 */
.L_x_45:
[----:B-1---5:R-:W-:Y:S01]  /*2a20*/  FMUL R27, R158, R13 ;  /* 0x0000000d9e1b7220 */ /* 0x022fe20000400000 */
[----:B------:R-:W-:Y:S01]  /*2a30*/  IMAD.X R25, R19, 0x1, R10, P5 ;  /* 0x0000000113197824 */ /* 0x000fe200028e060a */
[----:B------:R-:W-:Y:S01]  /*2a40*/  ISETP.GT.AND P2, PT, R12, RZ, P0 ;  /* 0x000000ff0c00720c */ /* 0x000fe20000744270 */
        /* <DEDUP_REMOVED lines=8> */
.L_x_48:
[----:B------:R-:W-:Y:S05]  /*2ad0*/  BSYNC B1 ;  /* 0x0000000000017941 */ /* 0x000fea0003800000 */
.L_x_47:
[----:B-----5:R-:W-:Y:S01]  /*2ae0*/  FMUL R34, R158, R13 ;  /* 0x0000000d9e227220 */ /* 0x020fe20000400000 */
[----:B-1----:R-:W-:Y:S01]  /*2af0*/  IMAD.X R27, R21, 0x1, R10, P5 ;  /* 0x00000001151b7824 */ /* 0x002fe200028e060a */
[----:B------:R-:W-:Y:S01]  /*2b00*/  ISETP.GT.AND P1, PT, R12, 0x8, P1 ;  /* 0x000000080c00780c */ /* 0x000fe20000f24270 */
[----:B------:R-:W-:Y:S01]  /*2b10*/  BSSY B1, `(.L_x_49) ;  /* 0x0000008000017945 */ /* 0x000fe20003800000 */
[----:B------:R-:W-:Y:S01]  /*2b20*/  FFMA R37, R37, R11, R34 ;  /* 0x0000000b25257223 */ /* 0x000fe20000000022 */
[----:B---3--:R-:W-:Y:S02]  /*2b30*/  IADD3 R22, P4, R22, UR7, RZ ;  /* 0x0000000716167c10 */ /* 0x008fe4000ff9e0ff */
[----:B------:R-:W-:Y:S02]  /*2b40*/  IADD3 R34, P5, R18, R17, RZ ;  /* 0x0000001112227210 */ /* 0x000fe40007fbe0ff */
[----:B------:R1:W-:Y:S01]  /*2b50*/  @P2 STG.E desc[UR14][R26.64], R37 ;  /* 0x000000251a002986 */ /* 0x0003e2000c10190e */
[----:B------:R-:W-:-:S05]  /*2b60*/  IADD3.X R23, R23, UR8, RZ, P4, !PT ;  /* 0x0000000817177c10 */ /* 0x000fca000a7fe4ff */
[----:B------:R-:W-:Y:S05]  /*2b70*/  @!P1 BRA `(.L_x_50) ;  /* 0x0000000000049947 */ /* 0x000fea0003800000 */
[----:B------:R3:W5:Y:S02]  /*2b80*/  LDG.E.LTC128B R158, desc[UR14][R22.64] ;  /* 0x0000000e169e7981 */ /* 0x000764000c1e1920 */
.L_x_50:
[----:B------:R-:W-:Y:S05]  /*2b90*/  BSYNC B1 ;  /* 0x0000000000017941 */ /* 0x000fea0003800000 */
.L_x_49:
[----:B---3-5:R-:W-:Y:S01]  /*2ba0*/  FMUL R23, R158, R13 ;  /* 0x0000000d9e177220 */ /* 0x028fe20000400000 */
[----:B------:R-:W-:Y:S01]  /*2bb0*/  IMAD.X R35, R19, 0x1, R16, P5 ;  /* 0x0000000113237824 */ /* 0x000fe200028e0610 */
[----:B------:R-:W-:Y:S01]  /*2bc0*/  ISETP.GT.AND P2, PT, R12, 0x8, P0 ;  /* 0x000000080c00780c */ /* 0x000fe20000744270 */
[----:B------:R-:W-:Y:S01]  /*2bd0*/  BSSY B1, `(.L_x_51) ;  /* 0x0000007000017945 */ /* 0x000fe20003800000 */
[----:B------:R-:W-:Y:S01]  /*2be0*/  FFMA R23, R38, R11, R23 ;  /* 0x0000000b26177223 */ /* 0x000fe20000000017 */
[----:B------:R-:W-:-:S04]  /*2bf0*/  IADD3 R18, P0, R28, UR7, RZ ;  /* 0x000000071c127c10 */ /* 0x000fc8000ff1e0ff */
[----:B------:R3:W-:Y:S01]  /*2c00*/  @P1 STG.E desc[UR14][R34.64], R23 ;  /* 0x0000001722001986 */ /* 0x0007e2000c10190e */
[----:B------:R-:W-:-:S05]  /*2c10*/  IADD3.X R19, R29, UR8, RZ, P0, !PT ;  /* 0x000000081d137c10 */ /* 0x000fca00087fe4ff */
[----:B------:R-:W-:Y:S05]  /*2c20*/  @!P2 BRA `(.L_x_52) ;  /* 0x000000000004a947 */ /* 0x000fea0003800000 */
[----:B------:R0:W5:Y:S02]  /*2c30*/  LDG.E.LTC128B R158, desc[UR14][R18.64] ;  /* 0x0000000e129e7981 */ /* 0x000164000c1e1920 */
.L_x_52:
[----:B------:R-:W-:Y:S05]  /*2c40*/  BSYNC B1 ;  /* 0x0000000000017941 */ /* 0x000fea0003800000 */
.L_x_51:
[----:B------:R-:W-:Y:S01]  /*2c50*/  IADD3 R20, P5, R20, R17, RZ ;  /* 0x0000001114147210 */ /* 0x000fe20007fbe0ff */
[----:B0----5:R-:W-:Y:S01]  /*2c60*/  FMUL R18, R158, R13 ;  /* 0x0000000d9e127220 */ /* 0x021fe20000400000 */
[----:B------:R-:W-:Y:S01]  /*2c70*/  ISETP.GT.AND P1, PT, R15, 0x20, PT ;  /* 0x000000200f00780c */ /* 0x000fe20003f24270 */
[----:B------:R-:W-:Y:S01]  /*2c80*/  BSSY B1, `(.L_x_53) ;  /* 0x000000b000017945 */ /* 0x000fe20003800000 */
[----:B------:R-:W-:Y:S01]  /*2c90*/  IADD3 R22, P6, R30, UR9, RZ ;  /* 0x000000091e167c10 */ /* 0x000fe2000ffde0ff */
[----:B------:R-:W-:Y:S01]  /*2ca0*/  FFMA R39, R39, R11, R18 ;  /* 0x0000000b27277223 */ /* 0x000fe20000000012 */
[----:B------:R-:W-:Y:S01]  /*2cb0*/  IMAD.X R21, R21, 0x1, R16, P5 ;  /* 0x0000000115157824 */ /* 0x000fe200028e0610 */
[----:B------:R-:W-:Y:S02]  /*2cc0*/  ISETP.GT.AND P4, PT, R12, RZ, P1 ;  /* 0x000000ff0c00720c */ /* 0x000fe40000f84270 */
[----:B------:R-:W-:Y:S02]  /*2cd0*/  ISETP.GT.AND P0, PT, R15, 0x21, PT ;  /* 0x000000210f00780c */ /* 0x000fe40003f04270 */
[----:B------:R0:W-:Y:S01]  /*2ce0*/  @P2 STG.E desc[UR14][R20.64], R39 ;  /* 0x0000002714002986 */ /* 0x0001e2000c10190e */
[----:B------:R-:W-:-:S02]  /*2cf0*/  IADD3 R18, P5, R24, R9, RZ ;  /* 0x0000000918127210 */ /* 0x000fc40007fbe0ff */
[----:B---3--:R-:W-:-:S06]  /*2d00*/  IADD3.X R23, R31, UR10, RZ, P6, !PT ;  /* 0x0000000a1f177c10 */ /* 0x008fcc000b7fe4ff */
[----:B------:R-:W-:Y:S05]  /*2d10*/  @!P4 BRA `(.L_x_54) ;  /* 0x000000000004c947 */ /* 0x000fea0003800000 */
[----:B------:R3:W5:Y:S02]  /*2d20*/  LDG.E.LTC128B R158, desc[UR14][R22.64] ;  /* 0x0000000e169e7981 */ /* 0x000764000c1e1920 */
.L_x_54:
[----:B------:R-:W-:Y:S05]  /*2d30*/  BSYNC B1 ;  /* 0x0000000000017941 */ /* 0x000fea0003800000 */
.L_x_53:
[----:B0----5:R-:W-:Y:S01]  /*2d40*/  FMUL R21, R158, R13 ;  /* 0x0000000d9e157220 */ /* 0x021fe20000400000 */
        /* <DEDUP_REMOVED lines=10> */
.L_x_56:
[----:B------:R-:W-:Y:S05]  /*2df0*/  BSYNC B1 ;  /* 0x0000000000017941 */ /* 0x000fea0003800000 */
.L_x_55:
[----:B-----5:R-:W-:Y:S01]  /*2e00*/  FMUL R34, R158, R13 ;  /* 0x0000000d9e227220 */ /* 0x020fe20000400000 */
[----:B0-----:R-:W-:Y:S01]  /*2e10*/  IMAD.X R21, R27, 0x1, R10, P5 ;  /* 0x000000011b157824 */ /* 0x001fe200028e060a */
[----:B------:R-:W-:Y:S01]  /*2e20*/  ISETP.GT.AND P1, PT, R12, 0x8, P1 ;  /* 0x000000080c00780c */ /* 0x000fe20000f24270 */
[----:B------:R-:W-:Y:S01]  /*2e30*/  BSSY B1, `(.L_x_57) ;  /* 0x0000008000017945 */ /* 0x000fe20003800000 */
[----:B------:R-:W-:Y:S01]  /*2e40*/  FFMA R41, R41, R11, R34 ;  /* 0x0000000b29297223 */ /* 0x000fe20000000022 */
[----:B----4-:R-:W-:Y:S02]  /*2e50*/  IADD3 R30, P4, R30, UR7, RZ ;  /* 0x000000071e1e7c10 */ /* 0x010fe4000ff9e0ff */
[----:B------:R-:W-:Y:S02]  /*2e60*/  IADD3 R34, P5, R24, R17, RZ ;  /* 0x0000001118227210 */ /* 0x000fe40007fbe0ff */
[----:B------:R0:W-:Y:S01]  /*2e70*/  @P2 STG.E desc[UR14][R20.64], R41 ;  /* 0x0000002914002986 */ /* 0x0001e2000c10190e */
[----:B------:R-:W-:-:S05]  /*2e80*/  IADD3.X R31, R31, UR8, RZ, P4, !PT ;  /* 0x000000081f1f7c10 */ /* 0x000fca000a7fe4ff */
[----:B------:R-:W-:Y:S05]  /*2e90*/  @!P1 BRA `(.L_x_58) ;  /* 0x0000000000049947 */ /* 0x000fea0003800000 */
[----:B------:R4:W5:Y:S02]  /*2ea0*/  LDG.E.LTC128B R158, desc[UR14][R30.64] ;  /* 0x0000000e1e9e7981 */ /* 0x000964000c1e1920 */
.L_x_58:
[----:B------:R-:W-:Y:S05]  /*2eb0*/  BSYNC B1 ;  /* 0x0000000000017941 */ /* 0x000fea0003800000 */
.L_x_57:
[----:B----45:R-:W-:Y:S01]  /*2ec0*/  FMUL R31, R158, R13 ;  /* 0x0000000d9e1f7220 */ /* 0x030fe20000400000 */
        /* <DEDUP_REMOVED lines=9> */
.L_x_60:
[----:B------:R-:W-:Y:S05]  /*2f60*/  BSYNC B1 ;  /* 0x0000000000017941 */ /* 0x000fea0003800000 */
.L_x_59:
[----:B0-----:R-:W-:Y:S01]  /*2f70*/  IADD3 R24, P5, R26, R17, RZ ;  /* 0x000000111a187210 */ /* 0x001fe20007fbe0ff */
[----:B-----5:R-:W-:Y:S01]  /*2f80*/  FMUL R30, R158, R13 ;  /* 0x0000000d9e1e7220 */ /* 0x020fe20000400000 */
        /* <DEDUP_REMOVED lines=12> */
.L_x_62:
[----:B------:R-:W-:Y:S05]  /*3050*/  BSYNC B1 ;  /* 0x0000000000017941 */ /* 0x000fea0003800000 */
.L_x_61:
[----:B0----5:R-:W-:Y:S01]  /*3060*/  FMUL R25, R158, R13 ;  /* 0x0000000d9e197220 */ /* 0x021fe20000400000 */
[----:B----4-:R-:W-:Y:S01]  /*3070*/  IMAD.X R31, R19, 0x1, R10, P5 ;  /* 0x00000001131f7824 */ /* 0x010fe200028e060a */
        /* <DEDUP_REMOVED lines=9> */
.L_x_64:
[----:B------:R-:W-:Y:S05]  /*3110*/  BSYNC B1 ;  /* 0x0000000000017941 */ /* 0x000fea0003800000 */
.L_x_63:
[----:B-----5:R-:W-:Y:S01]  /*3120*/  FMUL R34, R158, R13 ;  /* 0x0000000d9e227220 */ /* 0x020fe20000400000 */
[----:B0-----:R-:W-:Y:S01]  /*3130*/  IMAD.X R33, R21, 0x1, R10, P5 ;  /* 0x0000000115217824 */ /* 0x001fe200028e060a */
        /* <DEDUP_REMOVED lines=9> */
.L_x_66:
[----:B------:R-:W-:Y:S05]  /*31d0*/  BSYNC B1 ;  /* 0x0000000000017941 */ /* 0x000fea0003800000 */
.L_x_65:
        /* <DEDUP_REMOVED lines=10> */
.L_x_68:
[----:B------:R-:W-:Y:S05]  /*3280*/  BSYNC B1 ;  /* 0x0000000000017941 */ /* 0x000fea0003800000 */
.L_x_67:
[----:B0-----:R-:W-:Y:S01]  /*3290*/  IADD3 R18, P5, R20, R17, RZ ;  /* 0x0000001114127210 */ /* 0x001fe20007fbe0ff */
[----:B-----5:R-:W-:Y:S01]  /*32a0*/  FMUL R22, R158, R13 ;  /* 0x0000000d9e167220 */ /* 0x020fe20000400000 */
        /* <DEDUP_REMOVED lines=12> */
.L_x_70:
[----:B------:R-:W-:Y:S05]  /*3370*/  BSYNC B1 ;  /* 0x0000000000017941 */ /* 0x000fea0003800000 */
.L_x_69:
[----:B0----5:R-:W-:Y:S01]  /*3380*/  FMUL R19, R158, R13 ;  /* 0x0000000d9e137220 */ /* 0x021fe20000400000 */
[----:B---3--:R-:W-:Y:S01]  /*3390*/  IMAD.X R23, R31, 0x1, R10, P5 ;  /* 0x000000011f177824 */ /* 0x008fe200028e060a */
[----:B------:R-:W-:Y:S01]  /*33a0*/  ISETP.GT.AND P2, PT, R12, RZ, P0 ;  /* 0x000000ff0c00720c */ /* 0x000fe20000744270 */
[----:B------:R-:W-:Y:S01]  /*33b0*/  BSSY B1, `(.L_x_71) ;  /* 0x0000008000017945 */ /* 0x000fe20003800000 */
[----:B--2---:R-:W-:Y:S01]  /*33c0*/  FFMA R29, R48, R11, R19 ;  /* 0x0000000b301d7223 */ /* 0x004fe20000000013 */
[----:B------:R-:W-:Y:S02]  /*33d0*/  IADD3 R18, P6, R24, UR9, RZ ;  /* 0x0000000918127c10 */ /* 0x000fe4000ffde0ff */
[----:B------:R-:W-:Y:S02]  /*33e0*/  IADD3 R28, P5, R32, R9, RZ ;  /* 0x00000009201c7210 */ /* 0x000fe40007fbe0ff */
[----:B------:R0:W-:Y:S01]  /*33f0*/  @P4 STG.E desc[UR14][R22.64], R29 ;  /* 0x0000001d16004986 */ /* 0x0001e2000c10190e */
[----:B------:R-:W-:-:S05]  /*3400*/  IADD3.X R19, R25, UR10, RZ, P6, !PT ;  /* 0x0000000a19137c10 */ /* 0x000fca000b7fe4ff */
[----:B------:R-:W-:Y:S05]  /*3410*/  @!P2 BRA `(.L_x_72) ;  /* 0x000000000004a947 */ /* 0x000fea0003800000 */
[----:B------:R2:W5:Y:S02]  /*3420*/  LDG.E.LTC128B R158, desc[UR14][R18.64] ;  /* 0x0000000e129e7981 */ /* 0x000564000c1e1920 */
.L_x_72:
[----:B------:R-:W-:Y:S05]  /*3430*/  BSYNC B1 ;  /* 0x0000000000017941 */ /* 0x000fea0003800000 */
.L_x_71:
[----:B-----5:R-:W-:Y:S01]  /*3440*/  FMUL R34, R158, R13 ;  /* 0x0000000d9e227220 */ /* 0x020fe20000400000 */
[----:B0-----:R-:W-:Y:S01]  /*3450*/  IMAD.X R29, R33, 0x1, R10, P5 ;  /* 0x00000001211d7824 */ /* 0x001fe200028e060a */
[----:B------:R-:W-:Y:S01]  /*3460*/  ISETP.GT.AND P1, PT, R12, 0x8, P1 ;  /* 0x000000080c00780c */ /* 0x000fe20000f24270 */
[----:B------:R-:W-:Y:S01]  /*3470*/  BSSY B1, `(.L_x_73) ;  /* 0x0000008000017945 */ /* 0x000fe20003800000 */
[----:B------:R-:W-:Y:S01]  /*3480*/  FFMA R49, R49, R11, R34 ;  /* 0x0000000b31317223 */ /* 0x000fe20000000022 */
[----:B-1----:R-:W-:Y:S02]  /*3490*/  IADD3 R26, P4, R26, UR7, RZ ;  /* 0x000000071a1a7c10 */ /* 0x002fe4000ff9e0ff */
[----:B------:R-:W-:Y:S02]  /*34a0*/  IADD3 R34, P5, R30, R17, RZ ;  /* 0x000000111e227210 */ /* 0x000fe40007fbe0ff */
[----:B------:R0:W-:Y:S01]  /*34b0*/  @P2 STG.E desc[UR14][R28.64], R49 ;  /* 0x000000311c002986 */ /* 0x0001e2000c10190e */
[----:B------:R-:W-:-:S05]  /*34c0*/  IADD3.X R27, R27, UR8, RZ, P4, !PT ;  /* 0x000000081b1b7c10 */ /* 0x000fca000a7fe4ff */
[----:B------:R-:W-:Y:S05]  /*34d0*/  @!P1 BRA `(.L_x_74) ;  /* 0x0000000000049947 */ /* 0x000fea0003800000 */
[----:B------:R1:W5:Y:S02]  /*34e0*/  LDG.E.LTC128B R158, desc[UR14][R26.64] ;  /* 0x0000000e1a9e7981 */ /* 0x000364000c1e1920 */
.L_x_74:
[----:B------:R-:W-:Y:S05]  /*34f0*/  BSYNC B1 ;  /* 0x0000000000017941 */ /* 0x000fea0003800000 */
.L_x_73:
[----:B-1---5:R-:W-:Y:S01]  /*3500*/  FMUL R27, R158, R13 ;  /* 0x0000000d9e1b7220 */ /* 0x022fe20000400000 */
[----:B------:R-:W-:Y:S01]  /*3510*/  IMAD.X R35, R31, 0x1, R16, P5 ;  /* 0x000000011f237824 */ /* 0x000fe200028e0610 */
[----:B------:R-:W-:Y:S01]  /*3520*/  ISETP.GT.AND P2, PT, R12, 0x8, P0 ;  /* 0x000000080c00780c */ /* 0x000fe20000744270 */
[----:B------:R-:W-:Y:S01]  /*3530*/  BSSY B1, `(.L_x_75) ;  /* 0x0000007000017945 */ /* 0x000fe20003800000 */
[----:B------:R-:W-:Y:S01]  /*3540*/  FFMA R27, R50, R11, R27 ;  /* 0x0000000b321b7223 */ /* 0x000fe2000000001b */
[----:B----4-:R-:W-:-:S04]  /*3550*/  IADD3 R24, P0, R24, UR7, RZ ;  /* 0x0000000718187c10 */ /* 0x010fc8000ff1e0ff */
[----:B------:R1:W-:Y:S01]  /*3560*/  @P1 STG.E desc[UR14][R34.64], R27 ;  /* 0x0000001b22001986 */ /* 0x0003e2000c10190e */
[----:B------:R-:W-:-:S05]  /*3570*/  IADD3.X R25, R25, UR8, RZ, P0, !PT ;  /* 0x0000000819197c10 */ /* 0x000fca00087fe4ff */
[----:B------:R-:W-:Y:S05]  /*3580*/  @!P2 BRA `(.L_x_76) ;  /* 0x000000000004a947 */ /* 0x000fea0003800000 */
[----:B------:R3:W5:Y:S02]  /*3590*/  LDG.E.LTC128B R158, desc[UR14][R24.64] ;  /* 0x0000000e189e7981 */ /* 0x000764000c1e1920 */
.L_x_76:
[----:B------:R-:W-:Y:S05]  /*35a0*/  BSYNC B1 ;  /* 0x0000000000017941 */ /* 0x000fea0003800000 */
.L_x_75:
[----:B---3--:R-:W-:Y:S01]  /*35b0*/  IADD3 R24, P5, R32, R17, RZ ;  /* 0x0000001120187210 */ /* 0x008fe20007fbe0ff */
[----:B-----5:R-:W-:Y:S01]  /*35c0*/  FMUL R26, R158, R13 ;  /* 0x0000000d9e1a7220 */ /* 0x020fe20000400000 */
[C---:B------:R-:W-:Y:S01]  /*35d0*/  ISETP.GT.AND P1, PT, R15.reuse, 0x38, PT ;  /* 0x000000380f00780c */ /* 0x040fe20003f24270 */
[----:B------:R-:W-:Y:S01]  /*35e0*/  BSSY B1, `(.L_x_77) ;  /* 0x000000b000017945 */ /* 0x000fe20003800000 */
[----:B------:R-:W-:Y:S01]  /*35f0*/  ISETP.GT.AND P0, PT, R15, 0x39, PT ;  /* 0x000000390f00780c */ /* 0x000fe20003f04270 */
[----:B------:R-:W-:Y:S01]  /*3600*/  FFMA R51, R51, R11, R26 ;  /* 0x0000000b33337223 */ /* 0x000fe2000000001a */
[----:B------:R-:W-:Y:S01]  /*3610*/  IMAD.X R25, R33, 0x1, R16, P5 ;  /* 0x0000000121197824 */ /* 0x000fe200028e0610 */
[----:B------:R-:W-:Y:S02]  /*3620*/  ISETP.GT.AND P4, PT, R12, RZ, P1 ;  /* 0x000000ff0c00720c */ /* 0x000fe40000f84270 */
[----:B------:R-:W-:Y:S02]  /*3630*/  IADD3 R26, P6, R20, UR9, RZ ;  /* 0x00000009141a7c10 */ /* 0x000fe4000ffde0ff */
[----:B------:R3:W-:Y:S01]  /*3640*/  @P2 STG.E desc[UR14][R24.64], R51 ;  /* 0x0000003318002986 */ /* 0x0007e2000c10190e */
[----:B------:R-:W-:-:S02]  /*3650*/  IADD3 R30, P5, R22, R9, RZ ;  /* 0x00000009161e7210 */ /* 0x000fc40007fbe0ff */
[----:B-1----:R-:W-:-:S06]  /*3660*/  IADD3.X R27, R21, UR10, RZ, P6, !PT ;  /* 0x0000000a151b7c10 */ /* 0x002fcc000b7fe4ff */
[----:B------:R-:W-:Y:S05]  /*3670*/  @!P4 BRA `(.L_x_78) ;  /* 0x000000000004c947 */ /* 0x000fea0003800000 */
[----:B------:R1:W5:Y:S02]  /*3680*/  LDG.E.LTC128B R158, desc[UR14][R26.64] ;  /* 0x0000000e1a9e7981 */ /* 0x000364000c1e1920 */
.L_x_78:
[----:B------:R-:W-:Y:S05]  /*3690*/  BSYNC B1 ;  /* 0x0000000000017941 */ /* 0x000fea0003800000 */
.L_x_77:
[----:B---3-5:R-:W-:Y:S01]  /*36a0*/  FMUL R25, R158, R13 ;  /* 0x0000000d9e197220 */ /* 0x028fe20000400000 */
        /* <DEDUP_REMOVED lines=10> */
.L_x_80:
[----:B------:R-:W-:Y:S05]  /*3750*/  BSYNC B1 ;  /* 0x0000000000017941 */ /* 0x000fea0003800000 */
.L_x_79:
[----:B-----5:R-:W-:Y:S01]  /*3760*/  FMUL R34, R158, R13 ;  /* 0x0000000d9e227220 */ /* 0x020fe20000400000 */
[----:B---3--:R-:W-:Y:S01]  /*3770*/  IMAD.X R33, R29, 0x1, R10, P5 ;  /* 0x000000011d217824 */ /* 0x008fe200028e060a */
        /* <DEDUP_REMOVED lines=9> */
.L_x_82:
[----:B------:R-:W-:Y:S05]  /*3810*/  BSYNC B1 ;  /* 0x0000000000017941 */ /* 0x000fea0003800000 */
.L_x_81:
[----:B0----5:R-:W-:Y:S01]  /*3820*/  FMUL R21, R158, R13 ;  /* 0x0000000d9e157220 */ /* 0x021fe20000400000 */
[----:B------:R-:W-:Y:S01]  /*3830*/  IMAD.X R35, R23, 0x1, R16, P5 ;  /* 0x0000000117237824 */ /* 0x000fe200028e0610 */
[----:B------:R-:W-:Y:S01]  /*3840*/  ISETP.GT.AND P2, PT, R12, 0x8, P0 ;  /* 0x000000080c00780c */ /* 0x000fe20000744270 */
[----:B------:R-:W-:Y:S01]  /*3850*/  BSSY B1, `(.L_x_83) ;  /* 0x0000007000017945 */ /* 0x000fe20003800000 */
[----:B------:R-:W-:Y:S01]  /*3860*/  FFMA R21, R54, R11, R21 ;  /* 0x0000000b36157223 */ /* 0x000fe20000000015 */
[----:B--2---:R-:W-:-:S04]  /*3870*/  IADD3 R18, P0, R18, UR7, RZ ;  /* 0x0000000712127c10 */ /* 0x004fc8000ff1e0ff */
[----:B------:R0:W-:Y:S01]  /*3880*/  @P1 STG.E desc[UR14][R34.64], R21 ;  /* 0x0000001522001986 */ /* 0x0001e2000c10190e */
[----:B------:R-:W-:-:S05]  /*3890*/  IADD3.X R19, R19, UR8, RZ, P0, !PT ;  /* 0x0000000813137c10 */ /* 0x000fca00087fe4ff */
[----:B------:R-:W-:Y:S05]  /*38a0*/  @!P2 BRA `(.L_x_84) ;  /* 0x000000000004a947 */ /* 0x000fea0003800000 */
[----:B------:R2:W5:Y:S02]  /*38b0*/  LDG.E.LTC128B R158, desc[UR14][R18.64] ;  /* 0x0000000e129e7981 */ /* 0x000564000c1e1920 */
.L_x_84:
[----:B------:R-:W-:Y:S05]  /*38c0*/  BSYNC B1 ;  /* 0x0000000000017941 */ /* 0x000fea0003800000 */
.L_x_83:
[----:B--2---:R-:W-:Y:S01]  /*38d0*/  IADD3 R18, P5, R28, R17, RZ ;  /* 0x000000111c127210 */ /* 0x004fe20007fbe0ff */
        /* <DEDUP_REMOVED lines=10> */
[----:B0-----:R-:W-:-:S06]  /*3980*/  IADD3.X R21, R27, UR10, RZ, P6, !PT ;  /* 0x0000000a1b157c10 */ /* 0x001fcc000b7fe4ff */
[----:B------:R-:W-:Y:S05]  /*3990*/  @!P4 BRA `(.L_x_86) ;  /* 0x000000000004c947 */ /* 0x000fea0003800000 */
[----:B------:R0:W5:Y:S02]  /*39a0*/  LDG.E.LTC128B R158, desc[UR14][R20.64] ;  /* 0x0000000e149e7981 */ /* 0x000164000c1e1920 */
.L_x_86:
[----:B------:R-:W-:Y:S05]  /*39b0*/  BSYNC B1 ;  /* 0x0000000000017941 */ /* 0x000fea0003800000 */
.L_x_85:
[----:B--2--5:R-:W-:Y:S01]  /*39c0*/  FMUL R19, R158, R13 ;  /* 0x0000000d9e137220 */ /* 0x024fe20000400000 */
        /* <DEDUP_REMOVED lines=10> */
.L_x_88:
[----:B------:R-:W-:Y:S05]  /*3a70*/  BSYNC B1 ;  /* 0x0000000000017941 */ /* 0x000fea0003800000 */
.L_x_87:
[----:B-----5:R-:W-:Y:S01]  /*3a80*/  FMUL R34, R158, R13 ;  /* 0x0000000d9e227220 */ /* 0x020fe20000400000 */
[----:B--2---:R-:W-:Y:S01]  /*3a90*/  IMAD.X R29, R33, 0x1, R10, P5 ;  /* 0x00000001211d7824 */ /* 0x004fe200028e060a */
        /* <DEDUP_REMOVED lines=9> */
.L_x_90:
[----:B------:R-:W-:Y:S05]  /*3b30*/  BSYNC B1 ;  /* 0x0000000000017941 */ /* 0x000fea0003800000 */
.L_x_89:
[----:B--2--5:R-:W-:Y:S01]  /*3b40*/  FMUL R27, R158, R13 ;  /* 0x0000000d9e1b7220 */ /* 0x024fe20000400000 */
        /* <DEDUP_REMOVED lines=9> */
.L_x_92:
[----:B------:R-:W-:Y:S05]  /*3be0*/  BSYNC B1 ;  /* 0x0000000000017941 */ /* 0x000fea0003800000 */
.L_x_91:
[----:B----4-:R-:W-:Y:S01]  /*3bf0*/  IADD3 R24, P5, R32, R17, RZ ;  /* 0x0000001120187210 */ /* 0x010fe20007fbe0ff */
        /* <DEDUP_REMOVED lines=10> */
[----:B--2---:R-:W-:-:S06]  /*3ca0*/  IADD3.X R27, R21, UR10, RZ, P6, !PT ;  /* 0x0000000a151b7c10 */ /* 0x004fcc000b7fe4ff */
[----:B------:R-:W-:Y:S05]  /*3cb0*/  @!P4 BRA `(.L_x_94) ;  /* 0x000000000004c947 */ /* 0x000fea0003800000 */
[----:B------:R2:W5:Y:S02]  /*3cc0*/  LDG.E.LTC128B R158, desc[UR14][R26.64] ;  /* 0x0000000e1a9e7981 */ /* 0x000564000c1e1920 */
.L_x_94:
[----:B------:R-:W-:Y:S05]  /*3cd0*/  BSYNC B1 ;  /* 0x0000000000017941 */ /* 0x000fea0003800000 */
.L_x_93:
[----:B----45:R-:W-:Y:S01]  /*3ce0*/  FMUL R25, R158, R13 ;  /* 0x0000000d9e197220 */ /* 0x030fe20000400000 */
[----:B------:R-:W-:Y:S01]  /*3cf0*/  IMAD.X R31, R23, 0x1, R10, P5 ;  /* 0x00000001171f7824 */ /* 0x000fe200028e060a */
[----:B------:R-:W-:Y:S01]  /*3d00*/  ISETP.GT.AND P2, PT, R12, RZ, P0 ;  /* 0x000000ff0c00720c */ /* 0x000fe20000744270 */
[----:B------:R-:W-:Y:S01]  /*3d10*/  BSSY B1, `(.L_x_95) ;  /* 0x0000008000017945 */ /* 0x000fe20003800000 */
[----:B---3--:R-:W-:Y:S01]  /*3d20*/  FFMA R33, R60, R11, R25 ;  /* 0x0000000b3c217223 */ /* 0x008fe20000000019 */
[----:B------:R-:W-:Y:S02]  /*3d30*/  IADD3 R24, P6, R18, UR9, RZ ;  /* 0x0000000912187c10 */ /* 0x000fe4000ffde0ff */
[----:B------:R-:W-:Y:S02]  /*3d40*/  IADD3 R32, P5, R28, R9, RZ ;  /* 0x000000091c207210 */ /* 0x000fe40007fbe0ff */
[----:B------:R3:W-:Y:S01]  /*3d50*/  @P4 STG.E desc[UR14][R30.64], R33 ;  /* 0x000000211e004986 */ /* 0x0007e2000c10190e */
[----:B------:R-:W-:-:S05]  /*3d60*/  IADD3.X R25, R19, UR10, RZ, P6, !PT ;  /* 0x0000000a13197c10 */ /* 0x000fca000b7fe4ff */
[----:B------:R-:W-:Y:S05]  /*3d70*/  @!P2 BRA `(.L_x_96) ;  /* 0x000000000004a947 */ /* 0x000fea0003800000 */
[----:B------:R4:W5:Y:S02]  /*3d80*/  LDG.E.LTC128B R158, desc[UR14][R24.64] ;  /* 0x0000000e189e7981 */ /* 0x000964000c1e1920 */
.L_x_96:
[----:B------:R-:W-:Y:S05]  /*3d90*/  BSYNC B1 ;  /* 0x0000000000017941 */ /* 0x000fea0003800000 */
.L_x_95:
[----:B-----5:R-:W-:Y:S01]  /*3da0*/  FMUL R34, R158, R13 ;  /* 0x0000000d9e227220 */ /* 0x020fe20000400000 */
[----:B---3--:R-:W-:Y:S01]  /*3db0*/  IMAD.X R33, R29, 0x1, R10, P5 ;  /* 0x000000011d217824 */ /* 0x008fe200028e060a */
[----:B------:R-:W-:Y:S01]  /*3dc0*/  ISETP.GT.AND P1, PT, R12, 0x8, P1 ;  /* 0x000000080c00780c */ /* 0x000fe20000f24270 */
[----:B------:R-:W-:Y:S01]  /*3dd0*/  BSSY B1, `(.L_x_97) ;  /* 0x0000008000017945 */ /* 0x000fe20003800000 */
[----:B------:R-:W-:Y:S01]  /*3de0*/  FFMA R61, R61, R11, R34 ;  /* 0x0000000b3d3d7223 */ /* 0x000fe20000000022 */
[----:B0-----:R-:W-:Y:S02]  /*3df0*/  IADD3 R20, P4, R20, UR7, RZ ;  /* 0x0000000714147c10 */ /* 0x001fe4000ff9e0ff */
[----:B------:R-:W-:Y:S02]  /*3e00*/  IADD3 R34, P5, R22, R17, RZ ;  /* 0x0000001116227210 */ /* 0x000fe40007fbe0ff */
[----:B------:R0:W-:Y:S01]  /*3e10*/  @P2 STG.E desc[UR14][R32.64], R61 ;  /* 0x0000003d20002986 */ /* 0x0001e2000c10190e */
[----:B------:R-:W-:-:S05]  /*3e20*/  IADD3.X R21, R21, UR8, RZ, P4, !PT ;  /* 0x0000000815157c10 */ /* 0x000fca000a7fe4ff */
[----:B------:R-:W-:Y:S05]  /*3e30*/  @!P1 BRA `(.L_x_98) ;  /* 0x0000000000049947 */ /* 0x000fea0003800000 */
[----:B------:R3:W5:Y:S02]  /*3e40*/  LDG.E.LTC128B R158, desc[UR14][R20.64] ;  /* 0x0000000e149e7981 */ /* 0x000764000c1e1920 */
.L_x_98:
[----:B------:R-:W-:Y:S05]  /*3e50*/  BSYNC B1 ;  /* 0x0000000000017941 */ /* 0x000fea0003800000 */
.L_x_97:
        /* <DEDUP_REMOVED lines=10> */
.L_x_100:
[----:B------:R-:W-:Y:S05]  /*3f00*/  BSYNC B1 ;  /* 0x0000000000017941 */ /* 0x000fea0003800000 */
.L_x_99:
[----:B0-----:R-:W-:Y:S01]  /*3f10*/  IADD3 R18, P5, R28, R17, RZ ;  /* 0x000000111c127210 */ /* 0x001fe20007fbe0ff */
        /* <DEDUP_REMOVED lines=10> */
[----:B---3--:R-:W-:-:S06]  /*3fc0*/  IADD3.X R21, R27, UR10, RZ, P6, !PT ;  /* 0x0000000a1b157c10 */ /* 0x008fcc000b7fe4ff */
[----:B------:R-:W-:Y:S05]  /*3fd0*/  @!P4 BRA `(.L_x_102) ;  /* 0x000000000004c947 */ /* 0x000fea0003800000 */
[----:B------:R3:W5:Y:S02]  /*3fe0*/  LDG.E.LTC128B R158, desc[UR14][R20.64] ;  /* 0x0000000e149e7981 */ /* 0x000764000c1e1920 */
.L_x_102:
[----:B------:R-:W-:Y:S05]  /*3ff0*/  BSYNC B1 ;  /* 0x0000000000017941 */ /* 0x000fea0003800000 */
.L_x_101:
[----:B0----5:R-:W-:Y:S01]  /*4000*/  FMUL R19, R158, R13 ;  /* 0x0000000d9e137220 */ /* 0x021fe20000400000 */
[----:B------:R-:W-:Y:S01]  /*4010*/  IMAD.X R23, R31, 0x1, R10, P5 ;  /* 0x000000011f177824 */ /* 0x000fe200028e060a */
[----:B------:R-:W-:Y:S01]  /*4020*/  ISETP.GT.AND P2, PT, R12, RZ, P0 ;  /* 0x000000ff0c00720c */ /* 0x000fe20000744270 */
[----:B------:R-:W-:Y:S01]  /*4030*/  BSSY B1, `(.L_x_103) ;  /* 0x0000008000017945 */ /* 0x000fe20003800000 */
[----:B-1----:R-:W-:Y:S01]  /*4040*/  FFMA R29, R64, R11, R19 ;  /* 0x0000000b401d7223 */ /* 0x002fe20000000013 */
[----:B------:R-:W-:Y:S02]  /*4050*/  IADD3 R18, P6, R24, UR9, RZ ;  /* 0x0000000918127c10 */ /* 0x000fe4000ffde0ff */
[----:B------:R-:W-:Y:S02]  /*4060*/  IADD3 R28, P5, R32, R9, RZ ;  /* 0x00000009201c7210 */ /* 0x000fe40007fbe0ff */
[----:B------:R0:W-:Y:S01]  /*4070*/  @P4 STG.E desc[UR14][R22.64], R29 ;  /* 0x0000001d16004986 */ /* 0x0001e2000c10190e */
[----:B------:R-:W-:-:S05]  /*4080*/  IADD3.X R19, R25, UR10, RZ, P6, !PT ;  /* 0x0000000a19137c10 */ /* 0x000fca000b7fe4ff */
[----:B------:R-:W-:Y:S05]  /*4090*/  @!P2 BRA `(.L_x_104) ;  /* 0x000000000004a947 */ /* 0x000fea0003800000 */
[----:B------:R1:W5:Y:S02]  /*40a0*/  LDG.E.LTC128B R158, desc[UR14][R18.64] ;  /* 0x0000000e129e7981 */ /* 0x000364000c1e1920 */
.L_x_104:
[----:B------:R-:W-:Y:S05]  /*40b0*/  BSYNC B1 ;  /* 0x0000000000017941 */ /* 0x000fea0003800000 */
.L_x_103:
[----:B-----5:R-:W-:Y:S01]  /*40c0*/  FMUL R34, R158, R13 ;  /* 0x0000000d9e227220 */ /* 0x020fe20000400000 */
[----:B0-----:R-:W-:Y:S01]  /*40d0*/  IMAD.X R29, R33, 0x1, R10, P5 ;  /* 0x00000001211d7824 */ /* 0x001fe200028e060a */
[----:B------:R-:W-:Y:S01]  /*40e0*/  ISETP.GT.AND P1, PT, R12, 0x8, P1 ;  /* 0x000000080c00780c */ /* 0x000fe20000f24270 */
        /* <DEDUP_REMOVED lines=8> */
.L_x_106:
[----:B------:R-:W-:Y:S05]  /*4170*/  BSYNC B1 ;  /* 0x0000000000017941 */ /* 0x000fea0003800000 */
.L_x_105:
        /* <DEDUP_REMOVED lines=10> */
.L_x_108:
[----:B------:R-:W-:Y:S05]  /*4220*/  BSYNC B1 ;  /* 0x0000000000017941 */ /* 0x000fea0003800000 */
.L_x_107:
        /* <DEDUP_REMOVED lines=14> */
.L_x_110:
[----:B------:R-:W-:Y:S05]  /*4310*/  BSYNC B1 ;  /* 0x0000000000017941 */ /* 0x000fea0003800000 */
.L_x_109:
[----:B----45:R-:W-:Y:S01]  /*4320*/  FMUL R25, R158, R13 ;  /* 0x0000000d9e197220 */ /* 0x030fe20000400000 */
        /* <DEDUP_REMOVED lines=10> */
.L_x_112:
[----:B------:R-:W-:Y:S05]  /*43d0*/  BSYNC B1 ;  /* 0x0000000000017941 */ /* 0x000fea0003800000 */
.L_x_111:
[----:B-----5:R-:W-:Y:S01]  /*43e0*/  FMUL R34, R158, R13 ;  /* 0x0000000d9e227220 */ /* 0x020fe20000400000 */
[----:B----4-:R-:W-:Y:S01]  /*43f0*/  IMAD.X R33, R29, 0x1, R10, P5 ;  /* 0x000000011d217824 */ /* 0x010fe200028e060a */
        /* <DEDUP_REMOVED lines=9> */
.L_x_114:
[----:B------:R-:W-:Y:S05]  /*4490*/  BSYNC B1 ;  /* 0x0000000000017941 */ /* 0x000fea0003800000 */
.L_x_113:
[----:B----45:R-:W-:Y:S01]  /*44a0*/  FMUL R21, R158, R13 ;  /* 0x0000000d9e157220 */ /* 0x030fe20000400000 */
[----:B------:R-:W-:Y:S01]  /*44b0*/  IMAD.X R35, R23, 0x1, R16, P5 ;  /* 0x0000000117237824 */ /* 0x000fe200028e0610 */
[----:B------:R-:W-:Y:S01]  /*44c0*/  ISETP.GT.AND P2, PT, R12, 0x8, P0 ;  /* 0x000000080c00780c */ /* 0x000fe20000744270 */
[----:B------:R-:W-:Y:S01]  /*44d0*/  BSSY B1, `(.L_x_115) ;  /* 0x0000007000017945 */ /* 0x000fe20003800000 */
[----:B------:R-:W-:Y:S01]  /*44e0*/  FFMA R21, R70, R11, R21 ;  /* 0x0000000b46157223 */ /* 0x000fe20000000015 */
[----:B-1----:R-:W-:-:S04]  /*44f0*/  IADD3 R18, P0, R18, UR7, RZ ;  /* 0x0000000712127c10 */ /* 0x002fc8000ff1e0ff */
[----:B------:R1:W-:Y:S01]  /*4500*/  @P1 STG.E desc[UR14][R34.64], R21 ;  /* 0x0000001522001986 */ /* 0x0003e2000c10190e */
[----:B------:R-:W-:-:S05]  /*4510*/  IADD3.X R19, R19, UR8, RZ, P0, !PT ;  /* 0x0000000813137c10 */ /* 0x000fca00087fe4ff */
[----:B------:R-:W-:Y:S05]  /*4520*/  @!P2 BRA `(.L_x_116) ;  /* 0x000000000004a947 */ /* 0x000fea0003800000 */
[----:B------:R4:W5:Y:S02]  /*4530*/  LDG.E.LTC128B R158, desc[UR14][R18.64] ;  /* 0x0000000e129e7981 */ /* 0x000964000c1e1920 */
.L_x_116:
[----:B------:R-:W-:Y:S05]  /*4540*/  BSYNC B1 ;  /* 0x0000000000017941 */ /* 0x000fea0003800000 */
.L_x_115:
        /* <DEDUP_REMOVED lines=14> */
.L_x_118:
[----:B------:R-:W-:Y:S05]  /*4630*/  BSYNC B1 ;  /* 0x0000000000017941 */ /* 0x000fea0003800000 */
.L_x_117:
[----:B----45:R-:W-:Y:S01]  /*4640*/  FMUL R19, R158, R13 ;  /* 0x0000000d9e137220 */ /* 0x030fe20000400000 */
[----:B------:R-:W-:Y:S01]  /*4650*/  IMAD.X R23, R31, 0x1, R10, P5 ;  /* 0x000000011f177824 */ /* 0x000fe200028e060a */
[----:B------:R-:W-:Y:S01]  /*4660*/  ISETP.GT.AND P2, PT, R12, RZ, P0 ;  /* 0x000000ff0c00720c */ /* 0x000fe20000744270 */
[----:B------:R-:W-:Y:S01]  /*4670*/  BSSY B1, `(.L_x_119) ;  /* 0x0000008000017945 */ /* 0x000fe20003800000 */
[----:B0-----:R-:W-:Y:S01]  /*4680*/  FFMA R29, R72, R11, R19 ;  /* 0x0000000b481d7223 */ /* 0x001fe20000000013 */
[----:B------:R-:W-:Y:S02]  /*4690*/  IADD3 R18, P6, R24, UR9, RZ ;  /* 0x0000000918127c10 */ /* 0x000fe4000ffde0ff */
[----:B------:R-:W-:Y:S02]  /*46a0*/  IADD3 R28, P5, R32, R9, RZ ;  /* 0x00000009201c7210 */ /* 0x000fe40007fbe0ff */
[----:B------:R0:W-:Y:S01]  /*46b0*/  @P4 STG.E desc[UR14][R22.64], R29 ;  /* 0x0000001d16004986 */ /* 0x0001e2000c10190e */
[----:B------:R-:W-:-:S05]  /*46c0*/  IADD3.X R19, R25, UR10, RZ, P6, !PT ;  /* 0x0000000a19137c10 */ /* 0x000fca000b7fe4ff */
[----:B------:R-:W-:Y:S05]  /*46d0*/  @!P2 BRA `(.L_x_120) ;  /* 0x000000000004a947 */ /* 0x000fea0003800000 */
[----:B------:R4:W5:Y:S02]  /*46e0*/  LDG.E.LTC128B R158, desc[UR14][R18.64] ;  /* 0x0000000e129e7981 */ /* 0x000964000c1e1920 */
.L_x_120:
[----:B------:R-:W-:Y:S05]  /*46f0*/  BSYNC B1 ;  /* 0x0000000000017941 */ /* 0x000fea0003800000 */
.L_x_119:
        /* <DEDUP_REMOVED lines=11> */
.L_x_122:
[----:B------:R-:W-:Y:S05]  /*47b0*/  BSYNC B1 ;  /* 0x0000000000017941 */ /* 0x000fea0003800000 */
.L_x_121:
[----:B--2--5:R-:W-:Y:S01]  /*47c0*/  FMUL R27, R158, R13 ;  /* 0x0000000d9e1b7220 */ /* 0x024fe20000400000 */
        /* <DEDUP_REMOVED lines=9> */
.L_x_124:
[----:B------:R-:W-:Y:S05]  /*4860*/  BSYNC B1 ;  /* 0x0000000000017941 */ /* 0x000fea0003800000 */
.L_x_123:
        /* <DEDUP_REMOVED lines=14> */
.L_x_126:
[----:B------:R-:W-:Y:S05]  /*4950*/  BSYNC B1 ;  /* 0x0000000000017941 */ /* 0x000fea0003800000 */
.L_x_125:
[----:B0----5:R-:W-:Y:S01]  /*4960*/  FMUL R25, R158, R13 ;  /* 0x0000000d9e197220 */ /* 0x021fe20000400000 */
        /* <DEDUP_REMOVED lines=10> */
.L_x_128:
[----:B------:R-:W-:Y:S05]  /*4a10*/  BSYNC B1 ;  /* 0x0000000000017941 */ /* 0x000fea0003800000 */
.L_x_127:
        /* <DEDUP_REMOVED lines=11> */
.L_x_130:
[----:B------:R-:W-:Y:S05]  /*4ad0*/  BSYNC B1 ;  /* 0x0000000000017941 */ /* 0x000fea0003800000 */
.L_x_129:
        /* <DEDUP_REMOVED lines=10> */
.L_x_132:
[----:B------:R-:W-:Y:S05]  /*4b80*/  BSYNC B1 ;  /* 0x0000000000017941 */ /* 0x000fea0003800000 */
.L_x_131:
        /* <DEDUP_REMOVED lines=14> */
.L_x_134:
[----:B------:R-:W-:Y:S05]  /*4c70*/  BSYNC B1 ;  /* 0x0000000000017941 */ /* 0x000fea0003800000 */
.L_x_133:
        /* <DEDUP_REMOVED lines=11> */
.L_x_136:
[----:B------:R-:W-:Y:S05]  /*4d30*/  BSYNC B1 ;  /* 0x0000000000017941 */ /* 0x000fea0003800000 */
.L_x_135:
[----:B-----5:R-:W-:Y:S01]  /*4d40*/  FMUL R34, R158, R13 ;  /* 0x0000000d9e227220 */ /* 0x020fe20000400000 */
[----:B----4-:R-:W-:Y:S01]  /*4d50*/  IMAD.X R29, R33, 0x1, R10, P5 ;  /* 0x00000001211d7824 */ /* 0x010fe200028e060a */
        /* <DEDUP_REMOVED lines=9> */
.L_x_138:
[----:B------:R-:W-:Y:S05]  /*4df0*/  BSYNC B1 ;  /* 0x0000000000017941 */ /* 0x000fea0003800000 */
.L_x_137:
[----:B----45:R-:W-:Y:S01]  /*4e00*/  FMUL R27, R158, R13 ;  /* 0x0000000d9e1b7220 */ /* 0x030fe20000400000 */
[----:B------:R-:W-:Y:S01]  /*4e10*/  IMAD.X R35, R31, 0x1, R16, P5 ;  /* 0x000000011f237824 */ /* 0x000fe200028e0610 */
[----:B------:R-:W-:Y:S01]  /*4e20*/  ISETP.GT.AND P2, PT, R12, 0x8, P0 ;  /* 0x000000080c00780c */ /* 0x000fe20000744270 */
[----:B------:R-:W-:Y:S01]  /*4e30*/  BSSY B1, `(.L_x_139) ;  /* 0x0000007000017945 */ /* 0x000fe20003800000 */
[----:B------:R-:W-:Y:S01]  /*4e40*/  FFMA R27, R82, R11, R27 ;  /* 0x0000000b521b7223 */ /* 0x000fe2000000001b */
[----:B---3--:R-:W-:-:S04]  /*4e50*/  IADD3 R24, P0, R24, UR7, RZ ;  /* 0x0000000718187c10 */ /* 0x008fc8000ff1e0ff */
[----:B------:R3:W-:Y:S01]  /*4e60*/  @P1 STG.E desc[UR14][R34.64], R27 ;  /* 0x0000001b22001986 */ /* 0x0007e2000c10190e */
[----:B------:R-:W-:-:S05]  /*4e70*/  IADD3.X R25, R25, UR8, RZ, P0, !PT ;  /* 0x0000000819197c10 */ /* 0x000fca00087fe4ff */
[----:B------:R-:W-:Y:S05]  /*4e80*/  @!P2 BRA `(.L_x_140) ;  /* 0x000000000004a947 */ /* 0x000fea0003800000 */
[----:B------:R4:W5:Y:S02]  /*4e90*/  LDG.E.LTC128B R158, desc[UR14][R24.64] ;  /* 0x0000000e189e7981 */ /* 0x000964000c1e1920 */
.L_x_140:
[----:B------:R-:W-:Y:S05]  /*4ea0*/  BSYNC B1 ;  /* 0x0000000000017941 */ /* 0x000fea0003800000 */
.L_x_139:
        /* <DEDUP_REMOVED lines=14> */
.L_x_142:
[----:B------:R-:W-:Y:S05]  /*4f90*/  BSYNC B1 ;  /* 0x0000000000017941 */ /* 0x000fea0003800000 */
.L_x_141:
        /* <DEDUP_REMOVED lines=11> */
.L_x_144:
[----:B------:R-:W-:Y:S05]  /*5050*/  BSYNC B1 ;  /* 0x0000000000017941 */ /* 0x000fea0003800000 */
.L_x_143:
        /* <DEDUP_REMOVED lines=11> */
.L_x_146:
[----:B------:R-:W-:Y:S05]  /*5110*/  BSYNC B1 ;  /* 0x0000000000017941 */ /* 0x000fea0003800000 */
.L_x_145:
[----:B-1---5:R-:W-:Y:S01]  /*5120*/  FMUL R21, R158, R13 ;  /* 0x0000000d9e157220 */ /* 0x022fe20000400000 */
        /* <DEDUP_REMOVED lines=9> */
.L_x_148:
[----:B------:R-:W-:Y:S05]  /*51c0*/  BSYNC B1 ;  /* 0x0000000000017941 */ /* 0x000fea0003800000 */
.L_x_147:
        /* <DEDUP_REMOVED lines=14> */
.L_x_150:
[----:B------:R-:W-:Y:S05]  /*52b0*/  BSYNC B1 ;  /* 0x0000000000017941 */ /* 0x000fea0003800000 */
.L_x_149:
[----:B0----5:R-:W-:Y:S01]  /*52c0*/  FMUL R19, R158, R13 ;  /* 0x0000000d9e137220 */ /* 0x021fe20000400000 */
[----:B------:R-:W-:Y:S01]  /*52d0*/  IMAD.X R23, R31, 0x1, R10, P5 ;  /* 0x000000011f177824 */ /* 0x000fe200028e060a */
        /* <DEDUP_REMOVED lines=9> */
.L_x_152:
[----:B------:R-:W-:Y:S05]  /*5370*/  BSYNC B1 ;  /* 0x0000000000017941 */ /* 0x000fea0003800000 */
.L_x_151:
        /* <DEDUP_REMOVED lines=11> */
.L_x_154:
[----:B------:R-:W-:Y:S05]  /*5430*/  BSYNC B1 ;  /* 0x0000000000017941 */ /* 0x000fea0003800000 */
.L_x_153:
[----:B---3-5:R-:W-:Y:S01]  /*5440*/  FMUL R27, R158, R13 ;  /* 0x0000000d9e1b7220 */ /* 0x028fe20000400000 */
        /* <DEDUP_REMOVED lines=9> */
.L_x_156:
[----:B------:R-:W-:Y:S05]  /*54e0*/  BSYNC B1 ;  /* 0x0000000000017941 */ /* 0x000fea0003800000 */
.L_x_155:
        /* <DEDUP_REMOVED lines=14> */
.L_x_158:
[----:B------:R-:W-:Y:S05]  /*55d0*/  BSYNC B1 ;  /* 0x0000000000017941 */ /* 0x000fea0003800000 */
.L_x_157:
        /* <DEDUP_REMOVED lines=11> */
.L_x_160:
[----:B------:R-:W-:Y:S05]  /*5690*/  BSYNC B1 ;  /* 0x0000000000017941 */ /* 0x000fea0003800000 */
.L_x_159:
[----:B-----5:R-:W-:Y:S01]  /*56a0*/  FMUL R34, R158, R13 ;  /* 0x0000000d9e227220 */ /* 0x020fe20000400000 */
[----:B----4-:R-:W-:Y:S01]  /*56b0*/  IMAD.X R33, R29, 0x1, R10, P5 ;  /* 0x000000011d217824 */ /* 0x010fe200028e060a */
        /* <DEDUP_REMOVED lines=9> */
.L_x_162:
[----:B------:R-:W-:Y:S05]  /*5750*/  BSYNC B1 ;  /* 0x0000000000017941 */ /* 0x000fea0003800000 */
.L_x_161:
[----:B----45:R-:W-:Y:S01]  /*5760*/  FMUL R21, R158, R13 ;  /* 0x0000000d9e157220 */ /* 0x030fe20000400000 */
        /* <DEDUP_REMOVED lines=9> */
.L_x_164:
[----:B------:R-:W-:Y:S05]  /*5800*/  BSYNC B1 ;  /* 0x0000000000017941 */ /* 0x000fea0003800000 */
.L_x_163:
        /* <DEDUP_REMOVED lines=14> */
.L_x_166:
[----:B------:R-:W-:Y:S05]  /*58f0*/  BSYNC B1 ;  /* 0x0000000000017941 */ /* 0x000fea0003800000 */
.L_x_165:
        /* <DEDUP_REMOVED lines=11> */
.L_x_168:
[----:B------:R-:W-:Y:S05]  /*59b0*/  BSYNC B1 ;  /* 0x0000000000017941 */ /* 0x000fea0003800000 */
.L_x_167:
        /* <DEDUP_REMOVED lines=11> */
.L_x_170:
[----:B------:R-:W-:Y:S05]  /*5a70*/  BSYNC B1 ;  /* 0x0000000000017941 */ /* 0x000fea0003800000 */
.L_x_169:
        /* <DEDUP_REMOVED lines=10> */
.L_x_172:
[----:B------:R-:W-:Y:S05]  /*5b20*/  BSYNC B1 ;  /* 0x0000000000017941 */ /* 0x000fea0003800000 */
.L_x_171:
        /* <DEDUP_REMOVED lines=14> */
.L_x_174:
[----:B------:R-:W-:Y:S05]  /*5c10*/  BSYNC B1 ;  /* 0x0000000000017941 */ /* 0x000fea0003800000 */
.L_x_173:
        /* <DEDUP_REMOVED lines=11> */
.L_x_176:
[----:B------:R-:W-:Y:S05]  /*5cd0*/  BSYNC B1 ;  /* 0x0000000000017941 */ /* 0x000fea0003800000 */
.L_x_175:
        /* <DEDUP_REMOVED lines=11> */
.L_x_178:
[----:B------:R-:W-:Y:S05]  /*5d90*/  BSYNC B1 ;  /* 0x0000000000017941 */ /* 0x000fea0003800000 */
.L_x_177:
        /* <DEDUP_REMOVED lines=10> */
.L_x_180:
[----:B------:R-:W-:Y:S05]  /*5e40*/  BSYNC B1 ;  /* 0x0000000000017941 */ /* 0x000fea0003800000 */
.L_x_179:
        /* <DEDUP_REMOVED lines=14> */
.L_x_182:
[----:B------:R-:W-:Y:S05]  /*5f30*/  BSYNC B1 ;  /* 0x0000000000017941 */ /* 0x000fea0003800000 */
.L_x_181:
        /* <DEDUP_REMOVED lines=11> */
.L_x_184:
[----:B------:R-:W-:Y:S05]  /*5ff0*/  BSYNC B1 ;  /* 0x0000000000017941 */ /* 0x000fea0003800000 */
.L_x_183:
        /* <DEDUP_REMOVED lines=11> */
.L_x_186:
[----:B------:R-:W-:Y:S05]  /*60b0*/  BSYNC B1 ;  /* 0x0000000000017941 */ /* 0x000fea0003800000 */
.L_x_185:
        /* <DEDUP_REMOVED lines=10> */
.L_x_188:
[----:B------:R-:W-:Y:S05]  /*6160*/  BSYNC B1 ;  /* 0x0000000000017941 */ /* 0x000fea0003800000 */
.L_x_187:
        /* <DEDUP_REMOVED lines=14> */
.L_x_190:
[----:B------:R-:W-:Y:S05]  /*6250*/  BSYNC B1 ;  /* 0x0000000000017941 */ /* 0x000fea0003800000 */
.L_x_189:
        /* <DEDUP_REMOVED lines=11> */
.L_x_192:
[----:B------:R-:W-:Y:S05]  /*6310*/  BSYNC B1 ;  /* 0x0000000000017941 */ /* 0x000fea0003800000 */
.L_x_191:
        /* <DEDUP_REMOVED lines=11> */
.L_x_194:
[----:B------:R-:W-:Y:S05]  /*63d0*/  BSYNC B1 ;  /* 0x0000000000017941 */ /* 0x000fea0003800000 */
.L_x_193:
        /* <DEDUP_REMOVED lines=10> */
.L_x_196:
[----:B------:R-:W-:Y:S05]  /*6480*/  BSYNC B1 ;  /* 0x0000000000017941 */ /* 0x000fea0003800000 */
.L_x_195:
        /* <DEDUP_REMOVED lines=14> */
.L_x_198:
[----:B------:R-:W-:Y:S05]  /*6570*/  BSYNC B1 ;  /* 0x0000000000017941 */ /* 0x000fea0003800000 */
.L_x_197:
        /* <DEDUP_REMOVED lines=11> */
.L_x_200:
[----:B------:R-:W-:Y:S05]  /*6630*/  BSYNC B1 ;  /* 0x0000000000017941 */ /* 0x000fea0003800000 */
.L_x_199:
        /* <DEDUP_REMOVED lines=11> */
.L_x_202:
[----:B------:R-:W-:Y:S05]  /*66f0*/  BSYNC B1 ;  /* 0x0000000000017941 */ /* 0x000fea0003800000 */
.L_x_201:
        /* <DEDUP_REMOVED lines=10> */
.L_x_204:
[----:B------:R-:W-:Y:S05]  /*67a0*/  BSYNC B1 ;  /* 0x0000000000017941 */ /* 0x000fea0003800000 */
.L_x_203:
        /* <DEDUP_REMOVED lines=14> */
.L_x_206:
[----:B------:R-:W-:Y:S05]  /*6890*/  BSYNC B1 ;  /* 0x0000000000017941 */ /* 0x000fea0003800000 */
.L_x_205:
        /* <DEDUP_REMOVED lines=11> */
.L_x_208:
[----:B------:R-:W-:Y:S05]  /*6950*/  BSYNC B1 ;  /* 0x0000000000017941 */ /* 0x000fea0003800000 */
.L_x_207:
        /* <DEDUP_REMOVED lines=11> */
.L_x_210:
[----:B------:R-:W-:Y:S05]  /*6a10*/  BSYNC B1 ;  /* 0x0000000000017941 */ /* 0x000fea0003800000 */
.L_x_209:
        /* <DEDUP_REMOVED lines=10> */
.L_x_212:
[----:B------:R-:W-:Y:S05]  /*6ac0*/  BSYNC B1 ;  /* 0x0000000000017941 */ /* 0x000fea0003800000 */
.L_x_211:
        /* <DEDUP_REMOVED lines=14> */
.L_x_214:
[----:B------:R-:W-:Y:S05]  /*6bb0*/  BSYNC B1 ;  /* 0x0000000000017941 */ /* 0x000fea0003800000 */
.L_x_213:
        /* <DEDUP_REMOVED lines=11> */
.L_x_216:
[----:B------:R-:W-:Y:S05]  /*6c70*/  BSYNC B1 ;  /* 0x0000000000017941 */ /* 0x000fea0003800000 */
.L_x_215:
        /* <DEDUP_REMOVED lines=11> */
.L_x_218:
[----:B------:R-:W-:Y:S05]  /*6d30*/  BSYNC B1 ;  /* 0x0000000000017941 */ /* 0x000fea0003800000 */
.L_x_217:
        /* <DEDUP_REMOVED lines=10> */
.L_x_220:
[----:B------:R-:W-:Y:S05]  /*6de0*/  BSYNC B1 ;  /* 0x0000000000017941 */ /* 0x000fea0003800000 */
.L_x_219:
        /* <DEDUP_REMOVED lines=14> */
.L_x_222:
[----:B------:R-:W-:Y:S05]  /*6ed0*/  BSYNC B1 ;  /* 0x0000000000017941 */ /* 0x000fea0003800000 */
.L_x_221:
        /* <DEDUP_REMOVED lines=11> */
.L_x_224:
[----:B------:R-:W-:Y:S05]  /*6f90*/  BSYNC B1 ;  /* 0x0000000000017941 */ /* 0x000fea0003800000 */
.L_x_223:
        /* <DEDUP_REMOVED lines=11> */
.L_x_226:
[----:B------:R-:W-:Y:S05]  /*7050*/  BSYNC B1 ;  /* 0x0000000000017941 */ /* 0x000fea0003800000 */
.L_x_225:
        /* <DEDUP_REMOVED lines=10> */
.L_x_228:
[----:B------:R-:W-:Y:S05]  /*7100*/  BSYNC B1 ;  /* 0x0000000000017941 */ /* 0x000fea0003800000 */
.L_x_227:
        /* <DEDUP_REMOVED lines=14> */
.L_x_230:
[----:B------:R-:W-:Y:S05]  /*71f0*/  BSYNC B1 ;  /* 0x0000000000017941 */ /* 0x000fea0003800000 */
.L_x_229:
        /* <DEDUP_REMOVED lines=11> */
.L_x_232:
[----:B------:R-:W-:Y:S05]  /*72b0*/  BSYNC B1 ;  /* 0x0000000000017941 */ /* 0x000fea0003800000 */
.L_x_231:
        /* <DEDUP_REMOVED lines=11> */
.L_x_234:
[----:B------:R-:W-:Y:S05]  /*7370*/  BSYNC B1 ;  /* 0x0000000000017941 */ /* 0x000fea0003800000 */
.L_x_233:
        /* <DEDUP_REMOVED lines=10> */
.L_x_236:
[----:B------:R-:W-:Y:S05]  /*7420*/  BSYNC B1 ;  /* 0x0000000000017941 */ /* 0x000fea0003800000 */
.L_x_235:
        /* <DEDUP_REMOVED lines=14> */
.L_x_238:
[----:B------:R-:W-:Y:S05]  /*7510*/  BSYNC B1 ;  /* 0x0000000000017941 */ /* 0x000fea0003800000 */
.L_x_237:
        /* <DEDUP_REMOVED lines=11> */
.L_x_240:
[----:B------:R-:W-:Y:S05]  /*75d0*/  BSYNC B1 ;  /* 0x0000000000017941 */ /* 0x000fea0003800000 */
.L_x_239:
        /* <DEDUP_REMOVED lines=11> */
.L_x_242:
[----:B------:R-:W-:Y:S05]  /*7690*/  BSYNC B1 ;  /* 0x0000000000017941 */ /* 0x000fea0003800000 */
.L_x_241:
        /* <DEDUP_REMOVED lines=10> */
.L_x_244:
[----:B------:R-:W-:Y:S05]  /*7740*/  BSYNC B1 ;  /* 0x0000000000017941 */ /* 0x000fea0003800000 */
.L_x_243:
        /* <DEDUP_REMOVED lines=14> */
.L_x_246:
[----:B------:R-:W-:Y:S05]  /*7830*/  BSYNC B1 ;  /* 0x0000000000017941 */ /* 0x000fea0003800000 */
.L_x_245:
        /* <DEDUP_REMOVED lines=11> */
.L_x_248:
[----:B------:R-:W-:Y:S05]  /*78f0*/  BSYNC B1 ;  /* 0x0000000000017941 */ /* 0x000fea0003800000 */
.L_x_247:
        /* <DEDUP_REMOVED lines=11> */
.L_x_250:
[----:B------:R-:W-:Y:S05]  /*79b0*/  BSYNC B1 ;  /* 0x0000000000017941 */ /* 0x000fea0003800000 */
.L_x_249:
        /* <DEDUP_REMOVED lines=10> */
.L_x_252:
[----:B------:R-:W-:Y:S05]  /*7a60*/  BSYNC B1 ;  /* 0x0000000000017941 */ /* 0x000fea0003800000 */
.L_x_251:
        /* <DEDUP_REMOVED lines=14> */
.L_x_254:
[----:B------:R-:W-:Y:S05]  /*7b50*/  BSYNC B1 ;  /* 0x0000000000017941 */ /* 0x000fea0003800000 */
.L_x_253:
        /* <DEDUP_REMOVED lines=11> */
.L_x_256:
[----:B------:R-:W-:Y:S05]  /*7c10*/  BSYNC B1 ;  /* 0x0000000000017941 */ /* 0x000fea0003800000 */
.L_x_255:
        /* <DEDUP_REMOVED lines=11> */
.L_x_258:
[----:B------:R-:W-:Y:S05]  /*7cd0*/  BSYNC B1 ;  /* 0x0000000000017941 */ /* 0x000fea0003800000 */
.L_x_257:
        /* <DEDUP_REMOVED lines=10> */
.L_x_260:
[----:B------:R-:W-:Y:S05]  /*7d80*/  BSYNC B1 ;  /* 0x0000000000017941 */ /* 0x000fea0003800000 */
.L_x_259:
        /* <DEDUP_REMOVED lines=14> */
.L_x_262:
[----:B------:R-:W-:Y:S05]  /*7e70*/  BSYNC B1 ;  /* 0x0000000000017941 */ /* 0x000fea0003800000 */
.L_x_261:
[----:B----45:R-:W-:Y:S01]  /*7e80*/  FMUL R19, R158, R13 ;  /* 0x0000000d9e137220 */ /* 0x030fe20000400000 */
[----:B------:R-:W-:Y:S01]  /*7e90*/  IMAD.X R23, R31, 0x1, R10, P6 ;  /* 0x000000011f177824 */ /* 0x000fe200030e060a */
[----:B------:R-:W-:Y:S01]  /*7ea0*/  ISETP.GT.AND P2, PT, R12, RZ, P1 ;  /* 0x000000ff0c00720c */ /* 0x000fe20000f44270 */
[----:B------:R-:W-:Y:S01]  /*7eb0*/  BSSY B1, `(.L_x_263) ;  /* 0x0000007000017945 */ /* 0x000fe20003800000 */
[----:B------:R-:W-:Y:S01]  /*7ec0*/  FFMA R19, R144, R11, R19 ;  /* 0x0000000b90137223 */ /* 0x000fe20000000013 */
[----:B------:R-:W-:-:S04]  /*7ed0*/  IADD3 R34, P0, R24, UR9, RZ ;  /* 0x0000000918227c10 */ /* 0x000fc8000ff1e0ff */
[----:B------:R4:W-:Y:S01]  /*7ee0*/  @P5 STG.E desc[UR14][R22.64], R19 ;  /* 0x0000001316005986 */ /* 0x0009e2000c10190e */
[----:B------:R-:W-:-:S05]  /*7ef0*/  IADD3.X R35, R25, UR10, RZ, P0, !PT ;  /* 0x0000000a19237c10 */ /* 0x000fca00087fe4ff */
[----:B------:R-:W-:Y:S05]  /*7f00*/  @!P2 BRA `(.L_x_264) ;  /* 0x000000000004a947 */ /* 0x000fea0003800000 */
[----:B------:R0:W5:Y:S02]  /*7f10*/  LDG.E.LTC128B R158, desc[UR14][R34.64] ;  /* 0x0000000e229e7981 */ /* 0x000164000c1e1920 */
.L_x_264:
[----:B------:R-:W-:Y:S05]  /*7f20*/  BSYNC B1 ;  /* 0x0000000000017941 */ /* 0x000fea0003800000 */
.L_x_263:
[----:B------:R-:W-:Y:S01]  /*7f30*/  IADD3 R18, P5, R32, R9, RZ ;  /* 0x0000000920127210 */ /* 0x000fe20007fbe0ff */
[----:B0----5:R-:W-:Y:S01]  /*7f40*/  FMUL R28, R158, R13 ;  /* 0x0000000d9e1c7220 */ /* 0x021fe20000400000 */
[----:B------:R-:W-:Y:S01]  /*7f50*/  ISETP.GT.AND P4, PT, R12, 0x8, P4 ;  /* 0x000000080c00780c */ /* 0x000fe20002784270 */
[----:B------:R-:W-:Y:S01]  /*7f60*/  BSSY B1, `(.L_x_265) ;  /* 0x000000a000017945 */ /* 0x000fe20003800000 */
[----:B--2---:R-:W-:Y:S01]  /*7f70*/  IADD3 R26, P6, R26, UR7, RZ ;  /* 0x000000071a1a7c10 */ /* 0x004fe2000ffde0ff */
[----:B------:R-:W-:Y:S01]  /*7f80*/  FFMA R145, R145, R11, R28 ;  /* 0x0000000b91917223 */ /* 0x000fe2000000001c */
[----:B----4-:R-:W-:Y:S01]  /*7f90*/  IMAD.X R19, R33, 0x1, R10, P5 ;  /* 0x0000000121137824 */ /* 0x010fe200028e060a */
[----:B------:R-:W-:Y:S02]  /*7fa0*/  ISETP.GT.AND P0, PT, R15, 0xf8, PT ;  /* 0x000000f80f00780c */ /* 0x000fe40003f04270 */
[----:B------:R-:W-:Y:S02]  /*7fb0*/  IADD3 R28, P5, R30, R17, RZ ;  /* 0x000000111e1c7210 */ /* 0x000fe40007fbe0ff */
[----:B------:R0:W-:Y:S01]  /*7fc0*/  @P2 STG.E desc[UR14][R18.64], R145 ;  /* 0x0000009112002986 */ /* 0x0001e2000c10190e */
[----:B------:R-:W-:-:S03]  /*7fd0*/  IADD3.X R27, R27, UR8, RZ, P6, !PT ;  /* 0x000000081b1b7c10 */ /* 0x000fc6000b7fe4ff */
[----:B------:R-:W-:Y:S07]  /*7fe0*/  @!P4 BRA `(.L_x_266) ;  /* 0x000000000004c947 */ /* 0x000fee0003800000 */
[----:B------:R2:W5:Y:S02]  /*7ff0*/  LDG.E.LTC128B R158, desc[UR14][R26.64] ;  /* 0x0000000e1a9e7981 */ /* 0x000564000c1e1920 */
.L_x_266:
[----:B------:R-:W-:Y:S05]  /*8000*/  BSYNC B1 ;  /* 0x0000000000017941 */ /* 0x000fea0003800000 */
.L_x_265:
[----:B--2--5:R-:W-:Y:S01]  /*8010*/  FMUL R27, R158, R13 ;  /* 0x0000000d9e1b7220 */ /* 0x024fe20000400000 */
[----:B------:R-:W-:Y:S01]  /*8020*/  IMAD.X R29, R31, 0x1, R16, P5 ;  /* 0x000000011f1d7824 */ /* 0x000fe200028e0610 */
[----:B------:R-:W-:Y:S01]  /*8030*/  ISETP.GT.AND P1, PT, R12, 0x8, P1 ;  /* 0x000000080c00780c */ /* 0x000fe20000f24270 */
[----:B------:R-:W-:Y:S01]  /*8040*/  BSSY B1, `(.L_x_267) ;  /* 0x0000008000017945 */ /* 0x000fe20003800000 */
[----:B------:R-:W-:Y:S01]  /*8050*/  FFMA R27, R146, R11, R27 ;  /* 0x0000000b921b7223 */ /* 0x000fe2000000001b */
[----:B------:R-:W-:Y:S02]  /*8060*/  IADD3 R24, P5, R24, UR7, RZ ;  /* 0x0000000718187c10 */ /* 0x000fe4000ffbe0ff */
[----:B------:R-:W-:Y:S02]  /*8070*/  ISETP.GT.AND P2, PT, R15, 0xf9, PT ;  /* 0x000000f90f00780c */ /* 0x000fe40003f44270 */
[----:B------:R2:W-:Y:S01]  /*8080*/  @P4 STG.E desc[UR14][R28.64], R27 ;  /* 0x0000001b1c004986 */ /* 0x0005e2000c10190e */
[----:B------:R-:W-:-:S05]  /*8090*/  IADD3.X R25, R25, UR8, RZ, P5, !PT ;  /* 0x0000000819197c10 */ /* 0x000fca000affe4ff */
[----:B------:R-:W-:Y:S05]  /*80a0*/  @!P1 BRA `(.L_x_268) ;  /* 0x0000000000049947 */ /* 0x000fea0003800000 */
[----:B------:R4:W5:Y:S02]  /*80b0*/  LDG.E.LTC128B R158, desc[UR14][R24.64] ;  /* 0x0000000e189e7981 */ /* 0x000964000c1e1920 */
.L_x_268:
[----:B------:R-:W-:Y:S05]  /*80c0*/  BSYNC B1 ;  /* 0x0000000000017941 */ /* 0x000fea0003800000 */
.L_x_267:
[----:B----4-:R-:W-:Y:S01]  /*80d0*/  IADD3 R24, P6, R32, R17, RZ ;  /* 0x0000001120187210 */ /* 0x010fe20007fde0ff */
[----:B--2--5:R-:W-:Y:S01]  /*80e0*/  FMUL R28, R158, R13 ;  /* 0x0000000d9e1c7220 */ /* 0x024fe20000400000 */
[----:B------:R-:W-:Y:S01]  /*80f0*/  ISETP.GT.AND P4, PT, R12, RZ, P0 ;  /* 0x000000ff0c00720c */ /* 0x000fe20000784270 */
[----:B------:R-:W-:Y:S01]  /*8100*/  BSSY B1, `(.L_x_269) ;  /* 0x0000009000017945 */ /* 0x000fe20003800000 */
[----:B------:R-:W-:Y:S01]  /*8110*/  IADD3 R26, P5, R22, R9, RZ ;  /* 0x00000009161a7210 */ /* 0x000fe20007fbe0ff */
[----:B------:R-:W-:Y:S02]  /*8120*/  IMAD.X R25, R33, 0x1, R16, P6 ;  /* 0x0000000121197824 */ /* 0x000fe400030e0610 */
[----:B------:R-:W-:-:S05]  /*8130*/  FFMA R147, R147, R11, R28 ;  /* 0x0000000b93937223 */ /* 0x000fca000000001c */
[----:B------:R2:W-:Y:S03]  /*8140*/  @P1 STG.E desc[UR14][R24.64], R147 ;  /* 0x0000009318001986 */ /* 0x0005e6000c10190e */
[----:B------:R-:W-:Y:S05]  /*8150*/  @!P4 BRA `(.L_x_270) ;  /* 0x00000000000cc947 */ /* 0x000fea0003800000 */
[----:B--2---:R-:W-:-:S04]  /*8160*/  IADD3 R24, P1, R20, UR9, RZ ;  /* 0x0000000914187c10 */ /* 0x004fc8000ff3e0ff */
[----:B------:R-:W-:-:S05]  /*8170*/  IADD3.X R25, R21, UR10, RZ, P1, !PT ;  /* 0x0000000a15197c10 */ /* 0x000fca0008ffe4ff */
[----:B------:R4:W5:Y:S04]  /*8180*/  LDG.E.LTC128B R158, desc[UR14][R24.64] ;  /* 0x0000000e189e7981 */ /* 0x000968000c1e1920 */
.L_x_270:
[----:B------:R-:W-:Y:S05]  /*8190*/  BSYNC B1 ;  /* 0x0000000000017941 */ /* 0x000fea0003800000 */
.L_x_269:
[----:B-----5:R-:W-:Y:S01]  /*81a0*/  FMUL R15, R158, R13 ;  /* 0x0000000d9e0f7220 */ /* 0x020fe20000400000 */
[----:B------:R-:W-:Y:S01]  /*81b0*/  IMAD.X R27, R23, 0x1, R10, P5 ;  /* 0x00000001171b7824 */ /* 0x000fe200028e060a */
[----:B------:R-:W-:Y:S01]  /*81c0*/  ISETP.GT.AND P1, PT, R12, RZ, P2 ;  /* 0x000000ff0c00720c */ /* 0x000fe20001724270 */
[----:B------:R-:W-:Y:S01]  /*81d0*/  BSSY B1, `(.L_x_271) ;  /* 0x0000008000017945 */ /* 0x000fe20003800000 */
[----:B------:R-:W-:Y:S01]  /*81e0*/  FFMA R15, R148, R11, R15 ;  /* 0x0000000b940f7223 */ /* 0x000fe2000000000f */
[----:B--2-4-:R-:W-:Y:S02]  /*81f0*/  IADD3 R24, P6, R34, UR9, RZ ;  /* 0x0000000922187c10 */ /* 0x014fe4000ffde0ff */
[----:B------:R-:W-:Y:S02]  /*8200*/  IADD3 R28, P5, R18, R9, RZ ;  /* 0x00000009121c7210 */ /* 0x000fe40007fbe0ff */
[----:B------:R2:W-:Y:S01]  /*8210*/  @P4 STG.E desc[UR14][R26.64], R15 ;  /* 0x0000000f1a004986 */ /* 0x0005e2000c10190e */
[----:B------:R-:W-:-:S05]  /*8220*/  IADD3.X R25, R35, UR10, RZ, P6, !PT ;  /* 0x0000000a23197c10 */ /* 0x000fca000b7fe4ff */
[----:B------:R-:W-:Y:S05]  /*8230*/  @!P1 BRA `(.L_x_272) ;  /* 0x0000000000049947 */ /* 0x000fea0003800000 */
[----:B------:R4:W5:Y:S02]  /*8240*/  LDG.E.LTC128B R158, desc[UR14][R24.64] ;  /* 0x0000000e189e7981 */ /* 0x000964000c1e1920 */
.L_x_272:
[----:B------:R-:W-:Y:S05]  /*8250*/  BSYNC B1 ;  /* 0x0000000000017941 */ /* 0x000fea0003800000 */
.L_x_271:
[----:B----45:R-:W-:Y:S01]  /*8260*/  FMUL R24, R158, R13 ;  /* 0x0000000d9e187220 */ /* 0x030fe20000400000 */
[----:B------:R-:W-:Y:S01]  /*8270*/  IMAD.X R29, R19, 0x1, R10, P5 ;  /* 0x00000001131d7824 */ /* 0x000fe200028e060a */
        /* <DEDUP_REMOVED lines=9> */
.L_x_274:
[----:B------:R-:W-:Y:S05]  /*8310*/  BSYNC B1 ;  /* 0x0000000000017941 */ /* 0x000fea0003800000 */
.L_x_273:
[----:B------:R-:W-:Y:S01]  /*8320*/  ISETP.GT.AND P2, PT, R12, 0x8, P2 ;  /* 0x000000080c00780c */ /* 0x000fe20001744270 */
[----:B-----5:R-:W-:Y:S01]  /*8330*/  FMUL R9, R158, R13 ;  /* 0x0000000d9e097220 */ /* 0x020fe20000400000 */
[----:B------:R-:W-:Y:S01]  /*8340*/  IMAD.X R25, R23, 0x1, R16, P5 ;  /* 0x0000000117197824 */ /* 0x000fe200028e0610 */
[----:B------:R-:W-:Y:S02]  /*8350*/  BSSY B1, `(.L_x_275) ;  /* 0x0000007000017945 */ /* 0x000fe40003800000 */
[----:B------:R-:W-:-:S05]  /*8360*/  FFMA R9, R150, R11, R9 ;  /* 0x0000000b96097223 */ /* 0x000fca0000000009 */
[----:B------:R0:W-:Y:S01]  /*8370*/  @P0 STG.E desc[UR14][R24.64], R9 ;  /* 0x0000000918000986 */ /* 0x0001e2000c10190e */
[----:B----4-:R-:W-:-:S04]  /*8380*/  IADD3 R20, P0, R34, UR7, RZ ;  /* 0x0000000722147c10 */ /* 0x010fc8000ff1e0ff */
[----:B------:R-:W-:Y:S01]  /*8390*/  IADD3.X R21, R35, UR8, RZ, P0, !PT ;  /* 0x0000000823157c10 */ /* 0x000fe200087fe4ff */
[----:B------:R-:W-:Y:S08]  /*83a0*/  @!P2 BRA `(.L_x_276) ;  /* 0x000000000004a947 */ /* 0x000ff00003800000 */
[----:B------:R4:W5:Y:S02]  /*83b0*/  LDG.E.LTC128B R158, desc[UR14][R20.64] ;  /* 0x0000000e149e7981 */ /* 0x000964000c1e1920 */
.L_x_276:
[----:B------:R-:W-:Y:S05]  /*83c0*/  BSYNC B1 ;  /* 0x0000000000017941 */ /* 0x000fea0003800000 */
.L_x_275:
[----:B------:R-:W-:Y:S05]  /*83d0*/  @!P2 BRA `(.L_x_277) ;  /* 0x0000002c0014a947 */ /* 0x000fea0003800000 */
[----:B0-----:R-:W-:Y:S01]  /*83e0*/  IADD3 R18, P0, R18, R17, RZ ;  /* 0x0000001112127210 */ /* 0x001fe20007f1e0ff */
[----:B-----5:R-:W-:-:S04]  /*83f0*/  FMUL R158, R158, R13 ;  /* 0x0000000d9e9e7220 */ /* 0x020fc80000400000 */
[----:B------:R-:W-:Y:S02]  /*8400*/  IMAD.X R19, R19, 0x1, R16, P0 ;  /* 0x0000000113137824 */ /* 0x000fe400000e0610 */
[----:B------:R-:W-:-:S05]  /*8410*/  FFMA R151, R151, R11, R158 ;  /* 0x0000000b97977223 */ /* 0x000fca000000009e */
[----:B------:R0:W-:Y:S01]  /*8420*/  STG.E desc[UR14][R18.64], R151 ;  /* 0x0000009712007986 */ /* 0x0001e2000c10190e */
[----:B------:R-:W-:Y:S05]  /*8430*/  BRA `(.L_x_277) ;  /* 0x0000002800fc7947 */ /* 0x000fea0003800000 */
.L_x_26:
[----:B------:R-:W-:Y:S01]  /*8440*/  ULDC.64 UR8, c[0x0][0x6c0] ;  /* 0x0001b00000087ab9 */ /* 0x000fe20000000a00 */
[----:B------:R-:W-:Y:S01]  /*8450*/  ISETP.GT.AND P2, PT, R15, 0x1, PT ;  /* 0x000000010f00780c */ /* 0x000fe20003f44270 */
[-C--:B--2---:R-:W-:Y:S01]  /*8460*/  FMUL R23, R24, R11.reuse ;  /* 0x0000000b18177220 */ /* 0x084fe20000400000 */
[----:B------:R-:W-:Y:S01]  /*8470*/  LEA R18, P1, R156, UR8, 0x2 ;  /* 0x000000089c127c11 */ /* 0x000fe2000f8210ff */
[-C--:B------:R-:W-:Y:S01]  /*8480*/  FMUL R25, R25, R11.reuse ;  /* 0x0000000b19197220 */ /* 0x080fe20000400000 */
[----:B------:R-:W-:Y:S01]  /*8490*/  ISETP.GT.AND P4, PT, R12, RZ, P2 ;  /* 0x000000ff0c00720c */ /* 0x000fe20001784270 */
[----:B------:R-:W-:Y:S01]  /*84a0*/  IMAD.SHL.U32 R10, R16, 0x20, RZ ;  /* 0x00000020100a7824 */ /* 0x000fe200078e00ff */
[----:B------:R-:W-:Y:S01]  /*84b0*/  LEA.HI.X R19, R156, UR9, R165, 0x2, P1 ;  /* 0x000000099c137c11 */ /* 0x000fe200088f14a5 */
[-C--:B------:R-:W-:Y:S01]  /*84c0*/  FMUL R153, R26, R11.reuse ;  /* 0x0000000b1a997220 */ /* 0x080fe20000400000 */
[----:B------:R-:W-:Y:S01]  /*84d0*/  ISETP.GT.AND P1, PT, R12, 0x8, P0 ;  /* 0x000000080c00780c */ /* 0x000fe20000724270 */
[-C--:B------:R-:W-:Y:S01]  /*84e0*/  FMUL R27, R27, R11.reuse ;  /* 0x0000000b1b1b7220 */ /* 0x080fe20000400000 */
[----:B------:R-:W-:Y:S01]  /*84f0*/  ISETP.GT.AND P0, PT, R15, 0x8, PT ;  /* 0x000000080f00780c */ /* 0x000fe20003f04270 */
[----:B------:R0:W-:Y:S01]  /*8500*/  @P5 STG.E desc[UR14][R18.64], R23 ;  /* 0x0000001712005986 */ /* 0x0001e2000c10190e */
[-C--:B------:R-:W-:Y:S01]  /*8510*/  LEA R20, P5, R16, R18.reuse, 0x2 ;  /* 0x0000001210147211 */ /* 0x080fe200078a10ff */
[-C--:B------:R-:W-:Y:S01]  /*8520*/  FMUL R155, R28, R11.reuse ;  /* 0x0000000b1c9b7220 */ /* 0x080fe20000400000 */
[----:B------:R-:W-:Y:S01]  /*8530*/  ISETP.GT.AND P2, PT, R12, 0x8, P2 ;  /* 0x000000080c00780c */ /* 0x000fe20001744270 */
[----:B------:R-:W-:Y:S01]  /*8540*/  FMUL R29, R29, R11 ;  /* 0x0000000b1d1d7220 */ /* 0x000fe20000400000 */
[C-C-:B------:R-:W-:Y:S01]  /*8550*/  LEA.HI.X R21, R16.reuse, R19, R17.reuse, 0x2, P5 ;  /* 0x0000001310157211 */ /* 0x140fe200028f1411 */
[-C--:B------:R-:W-:Y:S01]  /*8560*/  FMUL R31, R31, R11.reuse ;  /* 0x0000000b1f1f7220 */ /* 0x080fe20000400000 */
[----:B------:R-:W-:Y:S01]  /*8570*/  SHF.L.U64.HI R9, R16, 0x5, R17 ;  /* 0x0000000510097819 */ /* 0x000fe20000010211 */
[-C--:B------:R-:W-:Y:S01]  /*8580*/  FMUL R33, R33, R11.reuse ;  /* 0x0000000b21217220 */ /* 0x080fe20000400000 */
[----:B------:R-:W-:Y:S01]  /*8590*/  ISETP.GT.AND P5, PT, R12, RZ, P0 ;  /* 0x000000ff0c00720c */ /* 0x000fe200007a4270 */
[----:B------:R1:W-:Y:S01]  /*85a0*/  @P4 STG.E desc[UR14][R20.64], R25 ;  /* 0x0000001914004986 */ /* 0x0003e2000c10190e */
[C---:B------:R-:W-:Y:S01]  /*85b0*/  IADD3 R22, P4, R10.reuse, R18, RZ ;  /* 0x000000120a167210 */ /* 0x040fe20007f9e0ff */
[-C--:B------:R-:W-:Y:S01]  /*85c0*/  FMUL R35, R35, R11.reuse ;  /* 0x0000000b23237220 */ /* 0x080fe20000400000 */
[----:B------:R-:W-:Y:S01]  /*85d0*/  IADD3 R24, P6, R10, R20, RZ ;  /* 0x000000140a187210 */ /* 0x000fe20007fde0ff */
[----:B------:R2:W-:Y:S01]  /*85e0*/  @P1 STG.E desc[UR14][R18.64+0x20], R153 ;  /* 0x0000209912001986 */ /* 0x0005e2000c10190e */
[----:B------:R-:W-:Y:S01]  /*85f0*/  ISETP.GT.AND P1, PT, R15, 0x9, PT ;  /* 0x000000090f00780c */ /* 0x000fe20003f24270 */
[----:B0-----:R-:W-:Y:S01]  /*8600*/  IMAD.X R23, R9, 0x1, R19, P4 ;  /* 0x0000000109177824 */ /* 0x001fe200020e0613 */
[C---:B------:R-:W-:Y:S01]  /*8610*/  ISETP.GT.AND P0, PT, R12.reuse, 0x8, P0 ;  /* 0x000000080c00780c */ /* 0x040fe20000704270 */
[----:B------:R0:W-:Y:S01]  /*8620*/  @P2 STG.E desc[UR14][R20.64+0x20], R27 ;  /* 0x0000201b14002986 */ /* 0x0001e2000c10190e */
[----:B------:R-:W-:Y:S01]  /*8630*/  ISETP.GT.AND P4, PT, R12, RZ, P1 ;  /* 0x000000ff0c00720c */ /* 0x000fe20000f84270 */
[-C--:B------:R-:W-:Y:S01]  /*8640*/  FMUL R37, R37, R11.reuse ;  /* 0x0000000b25257220 */ /* 0x080fe20000400000 */
[----:B------:R-:W-:Y:S01]  /*8650*/  IADD3 R17, P2, R10, 0x20, RZ ;  /* 0x000000200a117810 */ /* 0x000fe20007f5e0ff */
[----:B------:R3:W-:Y:S01]  /*8660*/  @P5 STG.E desc[UR14][R22.64], R155 ;  /* 0x0000009b16005986 */ /* 0x0007e2000c10190e */
[----:B-1----:R-:W-:Y:S01]  /*8670*/  IMAD.X R25, R9, 0x1, R21, P6 ;  /* 0x0000000109197824 */ /* 0x002fe200030e0615 */
[----:B------:R-:W-:Y:S01]  /*8680*/  ISETP.GT.AND P1, PT, R12, 0x8, P1 ;  /* 0x000000080c00780c */ /* 0x000fe20000f24270 */
[----:B------:R-:W-:Y:S01]  /*8690*/  FMUL R39, R39, R11 ;  /* 0x0000000b27277220 */ /* 0x000fe20000400000 */
[----:B--2---:R-:W-:Y:S01]  /*86a0*/  IADD3 R18, P5, R17, R18, RZ ;  /* 0x0000001211127210 */ /* 0x004fe20007fbe0ff */
[----:B------:R-:W-:-:S02]  /*86b0*/  IMAD.X R16, RZ, RZ, R9, P2 ;  /* 0x000000ffff107224 */ /* 0x000fc400010e0609 */
[-C--:B------:R-:W-:Y:S01]  /*86c0*/  FMUL R153, R30, R11.reuse ;  /* 0x0000000b1e997220 */ /* 0x080fe20000400000 */
[----:B------:R-:W-:Y:S01]  /*86d0*/  ISETP.GT.AND P2, PT, R15, 0x10, PT ;  /* 0x000000100f00780c */ /* 0x000fe20003f44270 */
[-C--:B------:R-:W-:Y:S01]  /*86e0*/  FMUL R41, R41, R11.reuse ;  /* 0x0000000b29297220 */ /* 0x080fe20000400000 */
[----:B------:R-:W-:Y:S01]  /*86f0*/  IMAD.X R19, R16, 0x1, R19, P5 ;  /* 0x0000000110137824 */ /* 0x000fe200028e0613 */
[----:B------:R-:W-:Y:S01]  /*8700*/  @P4 STG.E desc[UR14][R24.64], R29 ;  /* 0x0000001d18004986 */ /* 0x000fe2000c10190e */
[----:B0-----:R-:W-:Y:S01]  /*8710*/  IADD3 R20, P4, R17, R20, RZ ;  /* 0x0000001411147210 */ /* 0x001fe20007f9e0ff */
[-C--:B---3--:R-:W-:Y:S01]  /*8720*/  FMUL R155, R32, R11.reuse ;  /* 0x0000000b209b7220 */ /* 0x088fe20000400000 */
[----:B------:R-:W-:Y:S01]  /*8730*/  ISETP.GT.AND P5, PT, R12, RZ, P2 ;  /* 0x000000ff0c00720c */ /* 0x000fe200017a4270 */
[----:B------:R0:W-:Y:S01]  /*8740*/  @P0 STG.E desc[UR14][R18.64], R153 ;  /* 0x0000009912000986 */ /* 0x0001e2000c10190e */
[----:B------:R-:W-:Y:S01]  /*8750*/  ISETP.GT.AND P0, PT, R15, 0x11, PT ;  /* 0x000000110f00780c */ /* 0x000fe20003f04270 */
[----:B------:R-:W-:Y:S01]  /*8760*/  IMAD.X R21, R16, 0x1, R21, P4 ;  /* 0x0000000110157824 */ /* 0x000fe200020e0615 */
[----:B------:R-:W-:Y:S01]  /*8770*/  IADD3 R26, P6, R10, R22, RZ ;  /* 0x000000160a1a7210 */ /* 0x000fe20007fde0ff */
[-C--:B------:R-:W-:Y:S01]  /*8780*/  FMUL R43, R43, R11.reuse ;  /* 0x0000000b2b2b7220 */ /* 0x080fe20000400000 */
[C---:B------:R-:W-:Y:S01]  /*8790*/  ISETP.GT.AND P4, PT, R12.reuse, RZ, P0 ;  /* 0x000000ff0c00720c */ /* 0x040fe20000784270 */
[-C--:B------:R-:W-:Y:S01]  /*87a0*/  FMUL R45, R45, R11.reuse ;  /* 0x0000000b2d2d7220 */ /* 0x080fe20000400000 */
[----:B------:R1:W-:Y:S01]  /*87b0*/  @P1 STG.E desc[UR14][R20.64], R31 ;  /* 0x0000001f14001986 */ /* 0x0003e2000c10190e */
[----:B------:R-:W-:Y:S01]  /*87c0*/  IMAD.X R27, R9, 0x1, R23, P6 ;  /* 0x00000001091b7824 */ /* 0x000fe200030e0617 */
[----:B------:R-:W-:Y:S01]  /*87d0*/  ISETP.GT.AND P1, PT, R12, 0x8, P2 ;  /* 0x000000080c00780c */ /* 0x000fe20001724270 */
[-C--:B------:R-:W-:Y:S01]  /*87e0*/  FMUL R47, R47, R11.reuse ;  /* 0x0000000b2f2f7220 */ /* 0x080fe20000400000 */
[----:B------:R-:W-:Y:S01]  /*87f0*/  IADD3 R28, P2, R10, R24, RZ ;  /* 0x000000180a1c7210 */ /* 0x000fe20007f5e0ff */
[-C--:B0-----:R-:W-:Y:S01]  /*8800*/  FMUL R153, R34, R11.reuse ;  /* 0x0000000b22997220 */ /* 0x081fe20000400000 */
[----:B------:R-:W-:Y:S01]  /*8810*/  @P5 STG.E desc[UR14][R26.64], R155 ;  /* 0x0000009b1a005986 */ /* 0x000fe2000c10190e */
[----:B------:R-:W-:Y:S01]  /*8820*/  IADD3 R18, P5, R17, R22, RZ ;  /* 0x0000001611127210 */ /* 0x000fe20007fbe0ff */
[-C--:B------:R-:W-:Y:S01]  /*8830*/  FMUL R49, R49, R11.reuse ;  /* 0x0000000b31317220 */ /* 0x080fe20000400000 */
[----:B------:R-:W-:Y:S01]  /*8840*/  IMAD.X R29, R9, 0x1, R25, P2 ;  /* 0x00000001091d7824 */ /* 0x000fe200010e0619 */
[----:B------:R-:W-:Y:S01]  /*8850*/  ISETP.GT.AND P0, PT, R12, 0x8, P0 ;  /* 0x000000080c00780c */ /* 0x000fe20000704270 */
[-C--:B------:R-:W-:Y:S01]  /*8860*/  FMUL R51, R51, R11.reuse ;  /* 0x0000000b33337220 */ /* 0x080fe20000400000 */
[----:B------:R-:W-:Y:S01]  /*8870*/  ISETP.GT.AND P2, PT, R15, 0x18, PT ;  /* 0x000000180f00780c */ /* 0x000fe20003f44270 */
[----:B------:R-:W-:Y:S01]  /*8880*/  IMAD.X R19, R16, 0x1, R23, P5 ;  /* 0x0000000110137824 */ /* 0x000fe200028e0617 */
[----:B------:R0:W-:Y:S01]  /*8890*/  @P4 STG.E desc[UR14][R28.64], R33 ;  /* 0x000000211c004986 */ /* 0x0001e2000c10190e */
[----:B-1----:R-:W-:Y:S01]  /*88a0*/  IADD3 R20, P4, R17, R24, RZ ;  /* 0x0000001811147210 */ /* 0x002fe20007f9e0ff */
[-C--:B------:R-:W-:Y:S01]  /*88b0*/  FMUL R31, R36, R11.reuse ;  /* 0x0000000b241f7220 */ /* 0x080fe20000400000 */
        /* <DEDUP_REMOVED lines=11> */
[-C--:B0-----:R-:W-:Y:S01]  /*8970*/  FMUL R33, R38, R11.reuse ;  /* 0x0000000b26217220 */ /* 0x081fe20000400000 */
[----:B------:R-:W-:Y:S01]  /*8980*/  IADD3 R24, P2, R10, R28, RZ ;  /* 0x0000001c0a187210 */ /* 0x000fe20007f5e0ff */
[-C--:B------:R-:W-:Y:S01]  /*8990*/  FMUL R57, R57, R11.reuse ;  /* 0x0000000b39397220 */ /* 0x080fe20000400000 */
[----:B------:R0:W-:Y:S01]  /*89a0*/  @P5 STG.E desc[UR14][R22.64], R31 ;  /* 0x0000001f16005986 */ /* 0x0001e2000c10190e */
[----:B-1----:R-:W-:Y:S01]  /*89b0*/  IADD3 R18, P5, R17, R26, RZ ;  /* 0x0000001a11127210 */ /* 0x002fe20007fbe0ff */
[-C--:B------:R-:W-:Y:S01]  /*89c0*/  FMUL R59, R59, R11.reuse ;  /* 0x0000000b3b3b7220 */ /* 0x080fe20000400000 */
[----:B------:R-:W-:Y:S01]  /*89d0*/  IMAD.X R25, R9, 0x1, R29, P2 ;  /* 0x0000000109197824 */ /* 0x000fe200010e061d */
[----:B------:R-:W-:Y:S01]  /*89e0*/  ISETP.GT.AND P1, PT, R12, 0x8, P1 ;  /* 0x000000080c00780c */ /* 0x000fe20000f24270 */
[-C--:B------:R-:W-:Y:S01]  /*89f0*/  FMUL R61, R61, R11.reuse ;  /* 0x0000000b3d3d7220 */ /* 0x080fe20000400000 */
[----:B------:R-:W-:Y:S01]  /*8a00*/  ISETP.GT.AND P2, PT, R15, 0x20, PT ;  /* 0x000000200f00780c */ /* 0x000fe20003f44270 */
[----:B------:R-:W-:Y:S01]  /*8a10*/  IMAD.X R19, R16, 0x1, R27, P5 ;  /* 0x0000000110137824 */ /* 0x000fe200028e061b */
[----:B------:R-:W-:Y:S01]  /*8a20*/  @P4 STG.E desc[UR14][R24.64], R37 ;  /* 0x0000002518004986 */ /* 0x000fe2000c10190e */
[----:B--2---:R-:W-:Y:S01]  /*8a30*/  IADD3 R20, P4, R17, R28, RZ ;  /* 0x0000001c11147210 */ /* 0x004fe20007f9e0ff */
[-C--:B------:R-:W-:Y:S01]  /*8a40*/  FMUL R63, R63, R11.reuse ;  /* 0x0000000b3f3f7220 */ /* 0x080fe20000400000 */
[----:B------:R-:W-:Y:S01]  /*8a50*/  ISETP.GT.AND P5, PT, R12, RZ, P2 ;  /* 0x000000ff0c00720c */ /* 0x000fe200017a4270 */
[----:B------:R1:W-:Y:S01]  /*8a60*/  @P0 STG.E desc[UR14][R18.64], R33 ;  /* 0x0000002112000986 */ /* 0x0003e2000c10190e */
[----:B------:R-:W-:Y:S01]  /*8a70*/  ISETP.GT.AND P0, PT, R15, 0x21, PT ;  /* 0x000000210f00780c */ /* 0x000fe20003f04270 */
[----:B------:R-:W-:Y:S01]  /*8a80*/  IMAD.X R21, R16, 0x1, R29, P4 ;  /* 0x0000000110157824 */ /* 0x000fe200020e061d */
[----:B------:R-:W-:Y:S01]  /*8a90*/  IADD3 R26, P6, R10, R22, RZ ;  /* 0x000000160a1a7210 */ /* 0x000fe20007fde0ff */
[-C--:B0-----:R-:W-:Y:S01]  /*8aa0*/  FMUL R31, R40, R11.reuse ;  /* 0x0000000b281f7220 */ /* 0x081fe20000400000 */
[C---:B------:R-:W-:Y:S01]  /*8ab0*/  ISETP.GT.AND P4, PT, R12.reuse, RZ, P0 ;  /* 0x000000ff0c00720c */ /* 0x040fe20000784270 */
[-C--:B------:R-:W-:Y:S01]  /*8ac0*/  FMUL R65, R65, R11.reuse ;  /* 0x0000000b41417220 */ /* 0x080fe20000400000 */
[----:B------:R0:W-:Y:S01]  /*8ad0*/  @P1 STG.E desc[UR14][R20.64], R39 ;  /* 0x0000002714001986 */ /* 0x0001e2000c10190e */
[----:B------:R-:W-:Y:S01]  /*8ae0*/  IMAD.X R27, R9, 0x1, R23, P6 ;  /* 0x00000001091b7824 */ /* 0x000fe200030e0617 */
[----:B------:R-:W-:Y:S01]  /*8af0*/  ISETP.GT.AND P1, PT, R12, 0x8, P2 ;  /* 0x000000080c00780c */ /* 0x000fe20001724270 */
[-C--:B------:R-:W-:Y:S01]  /*8b00*/  FMUL R67, R67, R11.reuse ;  /* 0x0000000b43437220 */ /* 0x080fe20000400000 */
[----:B------:R-:W-:Y:S01]  /*8b10*/  IADD3 R28, P2, R10, R24, RZ ;  /* 0x000000180a1c7210 */ /* 0x000fe20007f5e0ff */
[-C--:B-1----:R-:W-:Y:S01]  /*8b20*/  FMUL R33, R42, R11.reuse ;  /* 0x0000000b2a217220 */ /* 0x082fe20000400000 */
[----:B------:R1:W-:Y:S01]  /*8b30*/  @P5 STG.E desc[UR14][R26.64], R31 ;  /* 0x0000001f1a005986 */ /* 0x0003e2000c10190e */
[----:B------:R-:W-:Y:S01]  /*8b40*/  IADD3 R18, P5, R17, R22, RZ ;  /* 0x0000001611127210 */ /* 0x000fe20007fbe0ff */
[-C--:B------:R-:W-:Y:S01]  /*8b50*/  FMUL R69, R69, R11.reuse ;  /* 0x0000000b45457220 */ /* 0x080fe20000400000 */
[----:B------:R-:W-:Y:S01]  /*8b60*/  IMAD.X R29, R9, 0x1, R25, P2 ;  /* 0x00000001091d7824 */ /* 0x000fe200010e0619 */
[----:B------:R-:W-:Y:S01]  /*8b70*/  ISETP.GT.AND P0, PT, R12, 0x8, P0 ;  /* 0x000000080c00780c */ /* 0x000fe20000704270 */
[-C--:B------:R-:W-:Y:S01]  /*8b80*/  FMUL R71, R71, R11.reuse ;  /* 0x0000000b47477220 */ /* 0x080fe20000400000 */
[----:B------:R-:W-:Y:S01]  /*8b90*/  ISETP.GT.AND P2, PT, R15, 0x28, PT ;  /* 0x000000280f00780c */ /* 0x000fe20003f44270 */
[----:B------:R-:W-:Y:S01]  /*8ba0*/  IMAD.X R19, R16, 0x1, R23, P5 ;  /* 0x0000000110137824 */ /* 0x000fe200028e0617 */
[----:B------:R-:W-:Y:S01]  /*8bb0*/  @P4 STG.E desc[UR14][R28.64], R41 ;  /* 0x000000291c004986 */ /* 0x000fe2000c10190e */
[----:B0-----:R-:W-:Y:S01]  /*8bc0*/  IADD3 R20, P4, R17, R24, RZ ;  /* 0x0000001811147210 */ /* 0x001fe20007f9e0ff */
[-C--:B------:R-:W-:Y:S01]  /*8bd0*/  FMUL R73, R73, R11.reuse ;  /* 0x0000000b49497220 */ /* 0x080fe20000400000 */
[----:B------:R-:W-:Y:S01]  /*8be0*/  ISETP.GT.AND P5, PT, R12, RZ, P2 ;  /* 0x000000ff0c00720c */ /* 0x000fe200017a4270 */
[----:B------:R0:W-:Y:S01]  /*8bf0*/  @P1 STG.E desc[UR14][R18.64], R33 ;  /* 0x0000002112001986 */ /* 0x0001e2000c10190e */
[----:B------:R-:W-:Y:S01]  /*8c00*/  ISETP.GT.AND P1, PT, R15, 0x29, PT ;  /* 0x000000290f00780c */ /* 0x000fe20003f24270 */
[----:B------:R-:W-:Y:S01]  /*8c10*/  IMAD.X R21, R16, 0x1, R25, P4 ;  /* 0x0000000110157824 */ /* 0x000fe200020e0619 */
[----:B------:R-:W-:Y:S01]  /*8c20*/  IADD3 R22, P6, R10, R26, RZ ;  /* 0x0000001a0a167210 */ /* 0x000fe20007fde0ff */
[-C--:B-1----:R-:W-:Y:S01]  /*8c30*/  FMUL R31, R44, R11.reuse ;  /* 0x0000000b2c1f7220 */ /* 0x082fe20000400000 */
        /* <DEDUP_REMOVED lines=17> */
[----:B-1----:R-:W-:Y:S01]  /*8d50*/  IADD3 R20, P4, R17, R28, RZ ;  /* 0x0000001c11147210 */ /* 0x002fe20007f9e0ff */
        /* <DEDUP_REMOVED lines=119> */
[----:B------:R-:W-:Y:S01]  /*94d0*/  ISETP.GT.AND P2, PT, R15, 0x58, PT ;  /* 0x000000580f00780c */ /* 0x000fe20003f44270 */
[-C--:B------:R-:W-:Y:S01]  /*94e0*/  FMUL R131, R131, R11.reuse ;  /* 0x0000000b83837220 */ /* 0x080fe20000400000 */
[----:B------:R-:W-:Y:S01]  /*94f0*/  ISETP.GT.AND P0, PT, R12, 0x8, P0 ;  /* 0x000000080c00780c */ /* 0x000fe20000704270 */
[----:B------:R-:W-:Y:S01]  /*9500*/  IMAD.X R19, R16, 0x1, R23, P5 ;  /* 0x0000000110137824 */ /* 0x000fe200028e0617 */
[----:B------:R-:W-:Y:S01]  /*9510*/  @P4 STG.E desc[UR14][R28.64], R65 ;  /* 0x000000411c004986 */ /* 0x000fe2000c10190e */
[----:B------:R-:W-:Y:S01]  /*9520*/  ISETP.GT.AND P5, PT, R12, RZ, P2 ;  /* 0x000000ff0c00720c */ /* 0x000fe200017a4270 */
[-C--:B------:R-:W-:Y:S01]  /*9530*/  FMUL R133, R133, R11.reuse ;  /* 0x0000000b85857220 */ /* 0x080fe20000400000 */
[----:B0-----:R-:W-:Y:S01]  /*9540*/  IADD3 R20, P4, R17, R24, RZ ;  /* 0x0000001811147210 */ /* 0x001fe20007f9e0ff */
[----:B------:R0:W-:Y:S01]  /*9550*/  @P1 STG.E desc[UR14][R18.64], R33 ;  /* 0x0000002112001986 */ /* 0x0001e2000c10190e */
[----:B------:R-:W-:Y:S01]  /*9560*/  IADD3 R22, P6, R10, R26, RZ ;  /* 0x0000001a0a167210 */ /* 0x000fe20007fde0ff */
[-C--:B-1----:R-:W-:Y:S01]  /*9570*/  FMUL R31, R68, R11.reuse ;  /* 0x0000000b441f7220 */ /* 0x082fe20000400000 */
[----:B------:R-:W-:Y:S01]  /*9580*/  ISETP.GT.AND P1, PT, R15, 0x59, PT ;  /* 0x000000590f00780c */ /* 0x000fe20003f24270 */
[----:B------:R-:W-:Y:S01]  /*9590*/  IMAD.X R21, R16, 0x1, R25, P4 ;  /* 0x0000000110157824 */ /* 0x000fe200020e0619 */
[C---:B------:R-:W-:Y:S01]  /*95a0*/  ISETP.GT.AND P2, PT, R12.reuse, 0x8, P2 ;  /* 0x000000080c00780c */ /* 0x040fe20001744270 */
[----:B------:R-:W-:Y:S01]  /*95b0*/  IMAD.X R23, R9, 0x1, R27, P6 ;  /* 0x0000000109177824 */ /* 0x000fe200030e061b */
[----:B------:R-:W-:Y:S01]  /*95c0*/  ISETP.GT.AND P4, PT, R12, RZ, P1 ;  /* 0x000000ff0c00720c */ /* 0x000fe20000f84270 */
[-C--:B------:R-:W-:Y:S01]  /*95d0*/  FMUL R135, R135, R11.reuse ;  /* 0x0000000b87877220 */ /* 0x080fe20000400000 */
[----:B------:R1:W-:Y:S01]  /*95e0*/  @P0 STG.E desc[UR14][R20.64], R67 ;  /* 0x0000004314000986 */ /* 0x0003e2000c10190e */
[----:B------:R-:W-:Y:S01]  /*95f0*/  IADD3 R24, P0, R10, R28, RZ ;  /* 0x0000001c0a187210 */ /* 0x000fe20007f1e0ff */
[-C--:B------:R-:W-:Y:S01]  /*9600*/  FMUL R137, R137, R11.reuse ;  /* 0x0000000b89897220 */ /* 0x080fe20000400000 */
[----:B------:R-:W-:Y:S01]  /*9610*/  ISETP.GT.AND P1, PT, R12, 0x8, P1 ;  /* 0x000000080c00780c */ /* 0x000fe20000f24270 */
[----:B------:R2:W-:Y:S01]  /*9620*/  @P5 STG.E desc[UR14][R22.64], R31 ;  /* 0x0000001f16005986 */ /* 0x0005e2000c10190e */
[----:B0-----:R-:W-:Y:S01]  /*9630*/  IADD3 R18, P5, R17, R26, RZ ;  /* 0x0000001a11127210 */ /* 0x001fe20007fbe0ff */
[----:B------:R-:W-:Y:S01]  /*9640*/  IMAD.X R25, R9, 0x1, R29, P0 ;  /* 0x0000000109197824 */ /* 0x000fe200000e061d */
[----:B------:R-:W-:Y:S01]  /*9650*/  ISETP.GT.AND P0, PT, R15, 0x60, PT ;  /* 0x000000600f00780c */ /* 0x000fe20003f04270 */
[-C--:B------:R-:W-:Y:S01]  /*9660*/  FMUL R33, R70, R11.reuse ;  /* 0x0000000b46217220 */ /* 0x080fe20000400000 */
[----:B------:R-:W-:Y:S01]  /*9670*/  IADD3 R26, P6, R10, R22, RZ ;  /* 0x000000160a1a7210 */ /* 0x000fe20007fde0ff */
[----:B------:R-:W-:Y:S01]  /*9680*/  IMAD.X R19, R16, 0x1, R27, P5 ;  /* 0x0000000110137824 */ /* 0x000fe200028e061b */
[----:B------:R-:W-:Y:S01]  /*9690*/  @P4 STG.E desc[UR14][R24.64], R69 ;  /* 0x0000004518004986 */ /* 0x000fe2000c10190e */
[----:B-1----:R-:W-:Y:S01]  /*96a0*/  IADD3 R20, P5, R17, R28, RZ ;  /* 0x0000001c11147210 */ /* 0x002fe20007fbe0ff */
[----:B------:R-:W-:Y:S01]  /*96b0*/  FMUL R139, R139, R11 ;  /* 0x0000000b8b8b7220 */ /* 0x000fe20000400000 */
[----:B------:R-:W-:Y:S01]  /*96c0*/  ISETP.GT.AND P4, PT, R12, RZ, P0 ;  /* 0x000000ff0c00720c */ /* 0x000fe20000784270 */
[----:B------:R0:W-:Y:S01]  /*96d0*/  @P2 STG.E desc[UR14][R18.64], R33 ;  /* 0x0000002112002986 */ /* 0x0001e2000c10190e */
[----:B------:R-:W-:Y:S01]  /*96e0*/  ISETP.GT.AND P2, PT, R15, 0x61, PT ;  /* 0x000000610f00780c */ /* 0x000fe20003f44270 */
[----:B------:R-:W-:-:S02]  /*96f0*/  IMAD.X R21, R16, 0x1, R29, P5 ;  /* 0x0000000110157824 */ /* 0x000fc400028e061d */
[-C--:B--2---:R-:W-:Y:S01]  /*9700*/  FMUL R31, R72, R11.reuse ;  /* 0x0000000b481f7220 */ /* 0x084fe20000400000 */
[----:B------:R-:W-:Y:S01]  /*9710*/  IMAD.X R27, R9, 0x1, R23, P6 ;  /* 0x00000001091b7824 */ /* 0x000fe200030e0617 */
[----:B------:R-:W-:Y:S01]  /*9720*/  ISETP.GT.AND P5, PT, R12, RZ, P2 ;  /* 0x000000ff0c00720c */ /* 0x000fe200017a4270 */
[-C--:B------:R-:W-:Y:S01]  /*9730*/  FMUL R141, R141, R11.reuse ;  /* 0x0000000b8d8d7220 */ /* 0x080fe20000400000 */
[----:B------:R1:W-:Y:S01]  /*9740*/  @P1 STG.E desc[UR14][R20.64], R71 ;  /* 0x0000004714001986 */ /* 0x0003e2000c10190e */
[----:B------:R-:W-:Y:S01]  /*9750*/  IADD3 R28, P1, R10, R24, RZ ;  /* 0x000000180a1c7210 */ /* 0x000fe20007f3e0ff */
[-C--:B------:R-:W-:Y:S01]  /*9760*/  FMUL R143, R143, R11.reuse ;  /* 0x0000000b8f8f7220 */ /* 0x080fe20000400000 */
[----:B------:R-:W-:Y:S01]  /*9770*/  ISETP.GT.AND P0, PT, R12, 0x8, P0 ;  /* 0x000000080c00780c */ /* 0x000fe20000704270 */
[-C--:B------:R-:W-:Y:S01]  /*9780*/  FMUL R145, R145, R11.reuse ;  /* 0x0000000b91917220 */ /* 0x080fe20000400000 */
[----:B------:R2:W-:Y:S01]  /*9790*/  @P4 STG.E desc[UR14][R26.64], R31 ;  /* 0x0000001f1a004986 */ /* 0x0005e2000c10190e */
[----:B0-----:R-:W-:Y:S01]  /*97a0*/  IADD3 R18, P4, R17, R22, RZ ;  /* 0x0000001611127210 */ /* 0x001fe20007f9e0ff */
[----:B------:R-:W-:Y:S01]  /*97b0*/  IMAD.X R29, R9, 0x1, R25, P1 ;  /* 0x00000001091d7824 */ /* 0x000fe200008e0619 */
[----:B------:R-:W-:Y:S01]  /*97c0*/  ISETP.GT.AND P1, PT, R15, 0x68, PT ;  /* 0x000000680f00780c */ /* 0x000fe20003f24270 */
[-C--:B------:R-:W-:Y:S01]  /*97d0*/  FMUL R33, R74, R11.reuse ;  /* 0x0000000b4a217220 */ /* 0x080fe20000400000 */
[----:B------:R-:W-:Y:S01]  /*97e0*/  ISETP.GT.AND P2, PT, R12, 0x8, P2 ;  /* 0x000000080c00780c */ /* 0x000fe20001744270 */
        /* <DEDUP_REMOVED lines=9> */
[-C--:B--2---:R-:W-:Y:S01]  /*9880*/  FMUL R31, R76, R11.reuse ;  /* 0x0000000b4c1f7220 */ /* 0x084fe20000400000 */
[----:B------:R-:W-:Y:S01]  /*9890*/  ISETP.GT.AND P5, PT, R12, RZ, P0 ;  /* 0x000000ff0c00720c */ /* 0x000fe200007a4270 */
[-C--:B------:R-:W-:Y:S01]  /*98a0*/  FMUL R149, R149, R11.reuse ;  /* 0x0000000b95957220 */ /* 0x080fe20000400000 */
[----:B------:R1:W-:Y:S01]  /*98b0*/  @P2 STG.E desc[UR14][R20.64], R75 ;  /* 0x0000004b14002986 */ /* 0x0003e2000c10190e */
[----:B------:R-:W-:Y:S01]  /*98c0*/  IMAD.X R23, R9, 0x1, R27, P6 ;  /* 0x0000000109177824 */ /* 0x000fe200030e061b */
[----:B------:R-:W-:Y:S01]  /*98d0*/  IADD3 R24, P2, R10, R28, RZ ;  /* 0x0000001c0a187210 */ /* 0x000fe20007f5e0ff */
[-C--:B------:R-:W-:Y:S01]  /*98e0*/  FMUL R151, R151, R11.reuse ;  /* 0x0000000b97977220 */ /* 0x080fe20000400000 */
[----:B------:R-:W-:Y:S01]  /*98f0*/  ISETP.GT.AND P1, PT, R12, 0x8, P1 ;  /* 0x000000080c00780c */ /* 0x000fe20000f24270 */
[----:B0-----:R-:W-:Y:S01]  /*9900*/  FMUL R33, R78, R11 ;  /* 0x0000000b4e217220 */ /* 0x001fe20000400000 */
[----:B------:R0:W-:Y:S01]  /*9910*/  @P4 STG.E desc[UR14][R22.64], R31 ;  /* 0x0000001f16004986 */ /* 0x0001e2000c10190e */
[----:B------:R-:W-:Y:S01]  /*9920*/  IADD3 R18, P4, R17, R26, RZ ;  /* 0x0000001a11127210 */ /* 0x000fe20007f9e0ff */
[----:B------:R-:W-:Y:S01]  /*9930*/  IMAD.X R25, R9, 0x1, R29, P2 ;  /* 0x0000000109197824 */ /* 0x000fe200010e061d */
[----:B------:R-:W-:-:S02]  /*9940*/  ISETP.GT.AND P2, PT, R15, 0x70, PT ;  /* 0x000000700f00780c */ /* 0x000fc40003f44270 */
[----:B------:R-:W-:Y:S01]  /*9950*/  ISETP.GT.AND P0, PT, R12, 0x8, P0 ;  /* 0x000000080c00780c */ /* 0x000fe20000704270 */
[----:B------:R-:W-:Y:S01]  /*9960*/  IMAD.X R19, R16, 0x1, R27, P4 ;  /* 0x0000000110137824 */ /* 0x000fe200020e061b */
[----:B------:R-:W-:Y:S01]  /*9970*/  @P5 STG.E desc[UR14][R24.64], R77 ;  /* 0x0000004d18005986 */ /* 0x000fe2000c10190e */
[----:B-1----:R-:W-:Y:S02]  /*9980*/  IADD3 R20, P5, R17, R28, RZ ;  /* 0x0000001c11147210 */ /* 0x002fe40007fbe0ff */
[----:B------:R-:W-:Y:S01]  /*9990*/  ISETP.GT.AND P4, PT, R12, RZ, P2 ;  /* 0x000000ff0c00720c */ /* 0x000fe20001784270 */
[----:B------:R1:W-:Y:S01]  /*99a0*/  @P1 STG.E desc[UR14][R18.64], R33 ;  /* 0x0000002112001986 */ /* 0x0003e2000c10190e */
[----:B------:R-:W-:Y:S01]  /*99b0*/  ISETP.GT.AND P1, PT, R15, 0x71, PT ;  /* 0x000000710f00780c */ /* 0x000fe20003f24270 */
[----:B------:R-:W-:Y:S01]  /*99c0*/  IMAD.X R21, R16, 0x1, R29, P5 ;  /* 0x0000000110157824 */ /* 0x000fe200028e061d */
[----:B------:R-:W-:Y:S01]  /*99d0*/  IADD3 R26, P6, R10, R22, RZ ;  /* 0x000000160a1a7210 */ /* 0x000fe20007fde0ff */
[----:B0-----:R-:W-:Y:S01]  /*99e0*/  FMUL R31, R80, R11 ;  /* 0x0000000b501f7220 */ /* 0x001fe20000400000 */
[----:B------:R-:W-:-:S02]  /*99f0*/  ISETP.GT.AND P5, PT, R12, RZ, P1 ;  /* 0x000000ff0c00720c */ /* 0x000fc40000fa4270 */
[----:B------:R0:W-:Y:S01]  /*9a00*/  @P0 STG.E desc[UR14][R20.64], R79 ;  /* 0x0000004f14000986 */ /* 0x0001e2000c10190e */
[----:B------:R-:W-:Y:S01]  /*9a10*/  IMAD.X R27, R9, 0x1, R23, P6 ;  /* 0x00000001091b7824 */ /* 0x000fe200030e0617 */
[----:B------:R-:W-:Y:S02]  /*9a20*/  IADD3 R28, P0, R10, R24, RZ ;  /* 0x000000180a1c7210 */ /* 0x000fe40007f1e0ff */
[----:B------:R-:W-:Y:S01]  /*9a30*/  ISETP.GT.AND P2, PT, R12, 0x8, P2 ;  /* 0x000000080c00780c */ /* 0x000fe20001744270 */
[----:B-1----:R-:W-:Y:S01]  /*9a40*/  FMUL R33, R82, R11 ;  /* 0x0000000b52217220 */ /* 0x002fe20000400000 */
[----:B------:R1:W-:Y:S01]  /*9a50*/  @P4 STG.E desc[UR14][R26.64], R31 ;  /* 0x0000001f1a004986 */ /* 0x0003e2000c10190e */
[----:B------:R-:W-:Y:S01]  /*9a60*/  IADD3 R18, P4, R17, R22, RZ ;  /* 0x0000001611127210 */ /* 0x000fe20007f9e0ff */
[----:B------:R-:W-:Y:S01]  /*9a70*/  IMAD.X R29, R9, 0x1, R25, P0 ;  /* 0x00000001091d7824 */ /* 0x000fe200000e0619 */
[----:B------:R-:W-:Y:S02]  /*9a80*/  ISETP.GT.AND P0, PT, R15, 0x78, PT ;  /* 0x000000780f00780c */ /* 0x000fe40003f04270 */
[----:B------:R-:W-:Y:S01]  /*9a90*/  ISETP.GT.AND P1, PT, R12, 0x8, P1 ;  /* 0x000000080c00780c */ /* 0x000fe20000f24270 */
[----:B------:R-:W-:Y:S01]  /*9aa0*/  IMAD.X R19, R16, 0x1, R23, P4 ;  /* 0x0000000110137824 */ /* 0x000fe200020e0617 */
[----:B------:R-:W-:Y:S01]  /*9ab0*/  @P5 STG.E desc[UR14][R28.64], R81 ;  /* 0x000000511c005986 */ /* 0x000fe2000c10190e */
[----:B0-----:R-:W-:-:S02]  /*9ac0*/  IADD3 R20, P5, R17, R24, RZ ;  /* 0x0000001811147210 */ /* 0x001fc40007fbe0ff */
[----:B------:R-:W-:Y:S01]  /*9ad0*/  ISETP.GT.AND P4, PT, R12, RZ, P0 ;  /* 0x000000ff0c00720c */ /* 0x000fe20000784270 */
[----:B------:R0:W-:Y:S01]  /*9ae0*/  @P2 STG.E desc[UR14][R18.64], R33 ;  /* 0x0000002112002986 */ /* 0x0001e2000c10190e */
[----:B------:R-:W-:Y:S01]  /*9af0*/  ISETP.GT.AND P2, PT, R15, 0x79, PT ;  /* 0x000000790f00780c */ /* 0x000fe20003f44270 */
[----:B------:R-:W-:Y:S01]  /*9b00*/  IMAD.X R21, R16, 0x1, R25, P5 ;  /* 0x0000000110157824 */ /* 0x000fe200028e0619 */
[----:B------:R-:W-:Y:S01]  /*9b10*/  IADD3 R22, P6, R10, R26, RZ ;  /* 0x0000001a0a167210 */ /* 0x000fe20007fde0ff */
[----:B-1----:R-:W-:Y:S01]  /*9b20*/  FMUL R31, R84, R11 ;  /* 0x0000000b541f7220 */ /* 0x002fe20000400000 */
[----:B------:R-:W-:Y:S02]  /*9b30*/  ISETP.GT.AND P5, PT, R12, RZ, P2 ;  /* 0x000000ff0c00720c */ /* 0x000fe400017a4270 */
[----:B------:R1:W-:Y:S01]  /*9b40*/  @P1 STG.E desc[UR14][R20.64], R83 ;  /* 0x0000005314001986 */ /* 0x0003e2000c10190e */
[----:B------:R-:W-:Y:S01]  /*9b50*/  IMAD.X R23, R9, 0x1, R27, P6 ;  /* 0x0000000109177824 */ /* 0x000fe200030e061b */
[----:B------:R-:W-:-:S02]  /*9b60*/  IADD3 R24, P1, R10, R28, RZ ;  /* 0x0000001c0a187210 */ /* 0x000fc40007f3e0ff */
[----:B------:R-:W-:Y:S01]  /*9b70*/  ISETP.GT.AND P0, PT, R12, 0x8, P0 ;  /* 0x000000080c00780c */ /* 0x000fe20000704270 */
[----:B0-----:R-:W-:Y:S01]  /*9b80*/  FMUL R33, R86, R11 ;  /* 0x0000000b56217220 */ /* 0x001fe20000400000 */
[----:B------:R0:W-:Y:S01]  /*9b90*/  @P4 STG.E desc[UR14][R22.64], R31 ;  /* 0x0000001f16004986 */ /* 0x0001e2000c10190e */
[----:B------:R-:W-:Y:S01]  /*9ba0*/  IADD3 R18, P4, R17, R26, RZ ;  /* 0x0000001a11127210 */ /* 0x000fe20007f9e0ff */
[----:B------:R-:W-:Y:S01]  /*9bb0*/  IMAD.X R25, R9, 0x1, R29, P1 ;  /* 0x0000000109197824 */ /* 0x000fe200008e061d */
[----:B------:R-:W-:Y:S02]  /*9bc0*/  ISETP.GT.AND P1, PT, R15, 0x80, PT ;  /* 0x000000800f00780c */ /* 0x000fe40003f24270 */
[----:B------:R-:W-:Y:S01]  /*9bd0*/  ISETP.GT.AND P2, PT, R12, 0x8, P2 ;  /* 0x000000080c00780c */ /* 0x000fe20001744270 */
[----:B------:R-:W-:Y:S01]  /*9be0*/  IMAD.X R19, R16, 0x1, R27, P4 ;  /* 0x0000000110137824 */ /* 0x000fe200020e061b */
[----:B------:R-:W-:Y:S01]  /*9bf0*/  @P5 STG.E desc[UR14][R24.64], R85 ;  /* 0x0000005518005986 */ /* 0x000fe2000c10190e */
[----:B-1----:R-:W-:-:S02]  /*9c00*/  IADD3 R20, P5, R17, R28, RZ ;  /* 0x0000001c11147210 */ /* 0x002fc40007fbe0ff */
[----:B------:R-:W-:Y:S01]  /*9c10*/  ISETP.GT.AND P4, PT, R12, RZ, P1 ;  /* 0x000000ff0c00720c */ /* 0x000fe20000f84270 */
[----:B------:R1:W-:Y:S01]  /*9c20*/  @P0 STG.E desc[UR14][R18.64], R33 ;  /* 0x0000002112000986 */ /* 0x0003e2000c10190e */
[----:B------:R-:W-:Y:S01]  /*9c30*/  ISETP.GT.AND P0, PT, R15, 0x81, PT ;  /* 0x000000810f00780c */ /* 0x000fe20003f04270 */
[----:B------:R-:W-:Y:S01]  /*9c40*/  IMAD.X R21, R16, 0x1, R29, P5 ;  /* 0x0000000110157824 */ /* 0x000fe200028e061d */
[----:B------:R-:W-:Y:S01]  /*9c50*/  IADD3 R26, P6, R10, R22, RZ ;  /* 0x000000160a1a7210 */ /* 0x000fe20007fde0ff */
[----:B0-----:R-:W-:Y:S01]  /*9c60*/  FMUL R31, R88, R11 ;  /* 0x0000000b581f7220 */ /* 0x001fe20000400000 */
[----:B------:R-:W-:Y:S02]  /*9c70*/  ISETP.GT.AND P5, PT, R12, RZ, P0 ;  /* 0x000000ff0c00720c */ /* 0x000fe400007a4270 */
[----:B------:R0:W-:Y:S01]  /*9c80*/  @P2 STG.E desc[UR14][R20.64], R87 ;  /* 0x0000005714002986 */ /* 0x0001e2000c10190e */
[----:B------:R-:W-:Y:S01]  /*9c90*/  IMAD.X R27, R9, 0x1, R23, P6 ;  /* 0x00000001091b7824 */ /* 0x000fe200030e0617 */
[----:B------:R-:W-:-:S02]  /*9ca0*/  IADD3 R28, P2, R10, R24, RZ ;  /* 0x000000180a1c7210 */ /* 0x000fc40007f5e0ff */
        /* <DEDUP_REMOVED lines=249> */
[----:B------:R-:W-:-:S02]  /*ac40*/  ISETP.GT.AND P4, PT, R12, RZ, P2 ;  /* 0x000000ff0c00720c */ /* 0x000fc40001784270 */
        /* <DEDUP_REMOVED lines=8> */
[----:B------:R-:W-:Y:S02]  /*acd0*/  ISETP.GT.AND P5, PT, R12, RZ, P1 ;  /* 0x000000ff0c00720c */ /* 0x000fe40000fa4270 */
[----:B------:R1:W-:Y:S01]  /*ace0*/  @P0 STG.E desc[UR14][R20.64], R139 ;  /* 0x0000008b14000986 */ /* 0x0003e2000c10190e */
[----:B------:R-:W-:Y:S01]  /*acf0*/  IADD3 R24, P0, R10, R28, RZ ;  /* 0x0000001c0a187210 */ /* 0x000fe20007f1e0ff */
[----:B0-----:R-:W-:-:S02]  /*ad00*/  FMUL R33, R142, R11 ;  /* 0x0000000b8e217220 */ /* 0x001fc40000400000 */
[----:B------:R0:W-:Y:S01]  /*ad10*/  @P4 STG.E desc[UR14][R22.64], R31 ;  /* 0x0000001f16004986 */ /* 0x0001e2000c10190e */
[----:B------:R-:W-:Y:S01]  /*ad20*/  IADD3 R18, P4, R17, R26, RZ ;  /* 0x0000001a11127210 */ /* 0x000fe20007f9e0ff */
[----:B------:R-:W-:Y:S01]  /*ad30*/  IMAD.X R25, R9, 0x1, R29, P0 ;  /* 0x0000000109197824 */ /* 0x000fe200000e061d */
[----:B------:R-:W-:Y:S02]  /*ad40*/  ISETP.GT.AND P0, PT, R15, 0xf0, PT ;  /* 0x000000f00f00780c */ /* 0x000fe40003f04270 */
        /* <DEDUP_REMOVED lines=13> */
[----:B------:R-:W-:Y:S02]  /*ae20*/  ISETP.GT.AND P6, PT, R12, 0x8, P0 ;  /* 0x000000080c00780c */ /* 0x000fe400007c4270 */
[----:B------:R-:W-:Y:S01]  /*ae30*/  IADD3 R28, P0, R10, R24, RZ ;  /* 0x000000180a1c7210 */ /* 0x000fe20007f1e0ff */
[----:B-1----:R-:W-:Y:S01]  /*ae40*/  FMUL R33, R146, R11 ;  /* 0x0000000b92217220 */ /* 0x002fe20000400000 */
[----:B------:R1:W-:Y:S01]  /*ae50*/  @P4 STG.E desc[UR14][R26.64], R31 ;  /* 0x0000001f1a004986 */ /* 0x0003e2000c10190e */
[----:B------:R-:W-:Y:S02]  /*ae60*/  IADD3 R18, P1, R17, R22, RZ ;  /* 0x0000001611127210 */ /* 0x000fe40007f3e0ff */
[----:B------:R-:W-:Y:S01]  /*ae70*/  IMAD.X R29, R9, 0x1, R25, P0 ;  /* 0x00000001091d7824 */ /* 0x000fe200000e0619 */
[----:B------:R-:W-:-:S02]  /*ae80*/  ISETP.GT.AND P0, PT, R15, 0xf8, PT ;  /* 0x000000f80f00780c */ /* 0x000fc40003f04270 */
[C---:B0-----:R-:W-:Y:S01]  /*ae90*/  IADD3 R20, P4, R17.reuse, R24, RZ ;  /* 0x0000001811147210 */ /* 0x041fe20007f9e0ff */
[----:B------:R-:W-:Y:S01]  /*aea0*/  IMAD.X R19, R16, 0x1, R23, P1 ;  /* 0x0000000110137824 */ /* 0x000fe200008e0617 */
[----:B------:R-:W-:Y:S01]  /*aeb0*/  @P5 STG.E desc[UR14][R28.64], R145 ;  /* 0x000000911c005986 */ /* 0x000fe2000c10190e */
[-C--:B------:R-:W-:Y:S02]  /*aec0*/  IADD3 R22, P5, R10, R26.reuse, RZ ;  /* 0x0000001a0a167210 */ /* 0x080fe40007fbe0ff */
[----:B------:R-:W-:Y:S01]  /*aed0*/  IMAD.X R21, R16, 0x1, R25, P4 ;  /* 0x0000000110157824 */ /* 0x000fe200020e0619 */
[----:B-1----:R-:W-:Y:S01]  /*aee0*/  IADD3 R26, P4, R17, R26, RZ ;  /* 0x0000001a111a7210 */ /* 0x002fe20007f9e0ff */
[----:B------:R0:W-:Y:S01]  /*aef0*/  @P6 STG.E desc[UR14][R18.64], R33 ;  /* 0x0000002112006986 */ /* 0x0001e2000c10190e */
[----:B------:R-:W-:Y:S01]  /*af00*/  ISETP.GT.AND P1, PT, R15, 0xf9, PT ;  /* 0x000000f90f00780c */ /* 0x000fe20003f24270 */
[--C-:B------:R-:W-:Y:S01]  /*af10*/  IMAD.X R23, R9, 0x1, R27.reuse, P5 ;  /* 0x0000000109177824 */ /* 0x100fe200028e061b */
[----:B------:R-:W-:Y:S01]  /*af20*/  ISETP.GT.AND P2, PT, R12, 0x8, P2 ;  /* 0x000000080c00780c */ /* 0x000fe20001744270 */
[----:B------:R-:W-:Y:S01]  /*af30*/  IMAD.X R27, R16, 0x1, R27, P4 ;  /* 0x00000001101b7824 */ /* 0x000fe200020e061b */
[----:B------:R-:W-:Y:S01]  /*af40*/  ISETP.GT.AND P6, PT, R12, RZ, P0 ;  /* 0x000000ff0c00720c */ /* 0x000fe200007c4270 */
[----:B------:R-:W-:Y:S01]  /*af50*/  FMUL R15, R150, R11 ;  /* 0x0000000b960f7220 */ /* 0x000fe20000400000 */
[----:B------:R-:W-:-:S02]  /*af60*/  IADD3 R24, P5, R10, R28, RZ ;  /* 0x0000001c0a187210 */ /* 0x000fc40007fbe0ff */
[C---:B------:R-:W-:Y:S02]  /*af70*/  ISETP.GT.AND P4, PT, R12.reuse, RZ, P1 ;  /* 0x000000ff0c00720c */ /* 0x040fe40000f84270 */
[C---:B------:R-:W-:Y:S01]  /*af80*/  ISETP.GT.AND P0, PT, R12.reuse, 0x8, P0 ;  /* 0x000000080c00780c */ /* 0x040fe20000704270 */
[--C-:B------:R-:W-:Y:S01]  /*af90*/  IMAD.X R25, R9, 0x1, R29.reuse, P5 ;  /* 0x0000000109197824 */ /* 0x100fe200028e061d */
[----:B------:R-:W-:Y:S01]  /*afa0*/  ISETP.GT.AND P1, PT, R12, 0x8, P1 ;  /* 0x000000080c00780c */ /* 0x000fe20000f24270 */
[----:B------:R-:W-:Y:S01]  /*afb0*/  FMUL R9, R148, R11 ;  /* 0x0000000b94097220 */ /* 0x000fe20000400000 */
[----:B0-----:R-:W-:Y:S01]  /*afc0*/  IADD3 R18, P5, R17, R28, RZ ;  /* 0x0000001c11127210 */ /* 0x001fe20007fbe0ff */
[----:B------:R0:W-:Y:S04]  /*afd0*/  @P2 STG.E desc[UR14][R20.64], R147 ;  /* 0x0000009314002986 */ /* 0x0001e8000c10190e */
[----:B------:R-:W-:Y:S01]  /*afe0*/  IMAD.X R19, R16, 0x1, R29, P5 ;  /* 0x0000000110137824 */ /* 0x000fe200028e061d */
[----:B------:R0:W-:Y:S04]  /*aff0*/  @P6 STG.E desc[UR14][R22.64], R9 ;  /* 0x0000000916006986 */ /* 0x0001e8000c10190e */
[----:B------:R0:W-:Y:S04]  /*b000*/  @P4 STG.E desc[UR14][R24.64], R149 ;  /* 0x0000009518004986 */ /* 0x0001e8000c10190e */
[----:B------:R0:W-:Y:S04]  /*b010*/  @P0 STG.E desc[UR14][R26.64], R15 ;  /* 0x0000000f1a000986 */ /* 0x0001e8000c10190e */
[----:B------:R0:W-:Y:S02]  /*b020*/  @P1 STG.E desc[UR14][R18.64], R151 ;  /* 0x0000009712001986 */ /* 0x0001e4000c10190e */
.L_x_277:
[----:B------:R-:W-:Y:S05]  /*b030*/  BSYNC B0 ;  /* 0x0000000000007941 */ /* 0x000fea0003800000 */
.L_x_25:
[----:B------:R-:W-:Y:S01]  /*b040*/  ULDC UR8, c[0x0][0xc] ;  /* 0x0000030000087ab9 */ /* 0x000fe20000000800 */
[----:B------:R-:W-:Y:S01]  /*b050*/  ULDC UR9, c[0x0][0x10] ;  /* 0x0000040000097ab9 */ /* 0x000fe20000000800 */
[----:B0-----:R-:W0:Y:S01]  /*b060*/  LDC R9, c[0x0][0x14] ;  /* 0x00000500ff097b82 */ /* 0x001e220000000800 */
[----:B------:R-:W-:Y:S01]  /*b070*/  UIMAD.WIDE.U32 UR8, UR8, UR9, URZ ;  /* 0x00000009080872a5 */ /* 0x000fe2000f8e003f */
[----:B------:R-:W-:Y:S01]  /*b080*/  PRMT R12, RZ, 0x7610, R12 ;  /* 0x00007610ff0c7816 */ /* 0x000fe2000000000c */
[----:B------:R-:W-:-:S04]  /*b090*/  IMAD.MOV.U32 R10, RZ, RZ, -0x1 ;  /* 0xffffffffff0a7424 */ /* 0x000fc800078e00ff */
[----:B0-----:R-:W-:-:S04]  /*b0a0*/  IMAD.WIDE.U32 R2, R9, UR8, R2 ;  /* 0x0000000809027c25 */ /* 0x001fc8000f8e0002 */
[----:B------:R-:W-:Y:S01]  /*b0b0*/  IMAD R9, R9, UR9, RZ ;  /* 0x0000000909097c24 */ /* 0x000fe2000f8e02ff */
[----:B------:R-:W-:Y:S02]  /*b0c0*/  ULDC.64 UR8, c[0x0][0x750] ;  /* 0x0001d40000087ab9 */ /* 0x000fe40000000a00 */
[----:B------:R-:W-:Y:S01]  /*b0d0*/  ISETP.GE.U32.AND P0, PT, R2, UR8, PT ;  /* 0x0000000802007c0c */ /* 0x000fe2000bf06070 */
[----:B------:R-:W-:Y:S02]  /*b0e0*/  IMAD.IADD R3, R3, 0x1, R9 ;  /* 0x0000000103037824 */ /* 0x000fe400078e0209 */
[----:B------:R-:W-:-:S03]  /*b0f0*/  IMAD.MOV.U32 R9, RZ, RZ, -0x1 ;  /* 0xffffffffff097424 */ /* 0x000fc600078e00ff */
[----:B------:R-:W-:-:S13]  /*b100*/  ISETP.GE.U32.AND.EX P0, PT, R3, UR9, PT, P0 ;  /* 0x0000000903007c0c */ /* 0x000fda000bf06100 */
[----:B------:R-:W-:Y:S05]  /*b110*/  @P0 BRA `(.L_x_278) ;  /* 0x0000000400640947 */ /* 0x000fea0003800000 */
[----:B------:R-:W0:Y:S01]  /*b120*/  S2R R12, SR_CTAID.X ;  /* 0x00000000000c7919 */ /* 0x000e220000002500 */
[----:B----4-:R-:W4:Y:S01]  /*b130*/  LDC.64 R20, c[0x0][0x728] ;  /* 0x0001ca00ff147b82 */ /* 0x010f220000000a00 */
[----:B------:R-:W-:Y:S01]  /*b140*/  ULDC UR7, c[0x0][0x150] ;  /* 0x0000540000077ab9 */ /* 0x000fe20000000800 */
[----:B------:R-:W-:Y:S01]  /*b150*/  IMAD.MOV.U32 R18, RZ, RZ, R2 ;  /* 0x000000ffff127224 */ /* 0x000fe200078e0002 */
[----:B--2---:R-:W2:Y:S01]  /*b160*/  S2R R26, SR_CTAID.Y ;  /* 0x00000000001a7919 */ /* 0x004ea20000002600 */
[----:B------:R-:W-:-:S04]  /*b170*/  IMAD.MOV.U32 R19, RZ, RZ, R3 ;  /* 0x000000ffff137224 */ /* 0x000fc800078e0003 */
[----:B------:R-:W1:Y:S08]  /*b180*/  LDC R27, c[0x0][0x144] ;  /* 0x00005100ff1b7b82 */ /* 0x000e700000000800 */
[----:B------:R-:W1:Y:S08]  /*b190*/  LDC R10, c[0x0][0x730] ;  /* 0x0001cc00ff0a7b82 */ /* 0x000e700000000800 */
[----:B------:R-:W1:Y:S01]  /*b1a0*/  LDC.64 R24, c[0x0][0x720] ;  /* 0x0001c800ff187b82 */ /* 0x000e620000000a00 */
[----:B----4-:R-:W-:-:S04]  /*b1b0*/  ISETP.NE.U32.AND P0, PT, R20, RZ, PT ;  /* 0x000000ff1400720c */ /* 0x010fc80003f05070 */
[----:B------:R-:W-:Y:S02]  /*b1c0*/  ISETP.NE.AND.EX P0, PT, R21, RZ, PT, P0 ;  /* 0x000000ff1500720c */ /* 0x000fe40003f05300 */
[----:B0-----:R-:W-:-:S05]  /*b1d0*/  I2FP.F32.U32 R9, R12 ;  /* 0x0000000c00097245 */ /* 0x001fca0000201000 */
[----:B------:R-:W-:-:S04]  /*b1e0*/  FMUL R9, R9, UR7 ;  /* 0x0000000709097c20 */ /* 0x000fc80008400000 */
[----:B------:R0:W4:Y:S02]  /*b1f0*/  F2I.U32.TRUNC.NTZ R22, R9 ;  /* 0x0000000900167305 */ /* 0x000124000020f000 */
[----:B--2---:R-:W-:Y:S05]  /*b200*/  @!P0 BRA `(.L_x_279) ;  /* 0x0000000000288947 */ /* 0x004fea0003800000 */
[----:B0-----:R-:W0:Y:S02]  /*b210*/  LDC R9, c[0x0][0x734] ;  /* 0x0001cd00ff097b82 */ /* 0x001e240000000800 */
        /* <DEDUP_REMOVED lines=9> */
.L_x_279:
[-CC-:B-1----:R-:W-:Y:S01]  /*b2b0*/  SHF.R.U64 R20, R18, R10.reuse, R19.reuse ;  /* 0x0000000a12147219 */ /* 0x182fe20000001213 */
[----:B------:R-:W1:Y:S01]  /*b2c0*/  LDC.64 R30, c[0x0][0x740] ;  /* 0x0001d000ff1e7b82 */ /* 0x000e620000000a00 */
[----:B0-----:R-:W-:Y:S01]  /*b2d0*/  SHF.R.U32.HI R9, RZ, R10, R19 ;  /* 0x0000000aff097219 */ /* 0x001fe20000011613 */
[----:B----4-:R-:W-:Y:S01]  /*b2e0*/  IMAD.MOV R22, RZ, RZ, -R22 ;  /* 0x000000ffff167224 */ /* 0x010fe200078e0a16 */
[----:B------:R-:W-:Y:S01]  /*b2f0*/  IADD3 R17, P0, RZ, -R20, RZ ;  /* 0x80000014ff117210 */ /* 0x000fe20007f1e0ff */
[----:B------:R-:W-:Y:S02]  /*b300*/  ULDC UR7, c[0x0][0x154] ;  /* 0x0000550000077ab9 */ /* 0x000fe40000000800 */
[----:B------:R-:W-:Y:S02]  /*b310*/  IMAD R27, R27, R22, R12 ;  /* 0x000000161b1b7224 */ /* 0x000fe400078e020c */
[----:B------:R-:W0:Y:S01]  /*b320*/  LDC R16, c[0x0][0x718] ;  /* 0x0001c600ff107b82 */ /* 0x000e220000000800 */
[----:B------:R-:W-:-:S02]  /*b330*/  IMAD.X R9, RZ, RZ, ~R9, P0 ;  /* 0x000000ffff097224 */ /* 0x000fc400000e0e09 */
[----:B------:R-:W-:-:S04]  /*b340*/  IMAD.WIDE.U32 R14, R17, R24, R2 ;  /* 0x00000018110e7225 */ /* 0x000fc800078e0002 */
[----:B------:R-:W-:Y:S01]  /*b350*/  IMAD R10, R9, R24, RZ ;  /* 0x00000018090a7224 */ /* 0x000fe200078e02ff */
[----:B------:R-:W2:Y:S03]  /*b360*/  LDC R18, c[0x0][0x708] ;  /* 0x0001c200ff127b82 */ /* 0x000ea60000000800 */
[----:B------:R-:W-:Y:S01]  /*b370*/  IMAD R9, R17, R25, R10 ;  /* 0x0000001911097224 */ /* 0x000fe200078e020a */
[----:B------:R-:W-:Y:S01]  /*b380*/  I2FP.F32.U32 R10, R26 ;  /* 0x0000001a000a7245 */ /* 0x000fe20000201000 */
[----:B------:R-:W-:Y:S02]  /*b390*/  IMAD.MOV.U32 R17, RZ, RZ, 0x1 ;  /* 0x00000001ff117424 */ /* 0x000fe400078e00ff */
[----:B------:R-:W-:Y:S01]  /*b3a0*/  IMAD.IADD R9, R15, 0x1, R9 ;  /* 0x000000010f097824 */ /* 0x000fe200078e0209 */
[----:B------:R-:W4:Y:S01]  /*b3b0*/  LDC R28, c[0x0][0x758] ;  /* 0x0001d600ff1c7b82 */ /* 0x000f220000000800 */
[----:B-1----:R-:W-:Y:S01]  /*b3c0*/  ISETP.NE.U32.AND P0, PT, R30, RZ, PT ;  /* 0x000000ff1e00720c */ /* 0x002fe20003f05070 */
[----:B------:R-:W-:-:S03]  /*b3d0*/  IMAD.MOV.U32 R15, RZ, RZ, -0x1 ;  /* 0xffffffffff0f7424 */ /* 0x000fc600078e00ff */
[----:B------:R-:W-:-:S03]  /*b3e0*/  ISETP.NE.AND.EX P0, PT, R31, RZ, PT, P0 ;  /* 0x000000ff1f00720c */ /* 0x000fc60003f05300 */
[----:B------:R-:W1:Y:S01]  /*b3f0*/  LDC R25, c[0x0][0x148] ;  /* 0x00005200ff197b82 */ /* 0x000e620000000800 */
[-CC-:B0-----:R-:W-:Y:S02]  /*b400*/  SHF.R.U64 R12, R14, R16.reuse, R9.reuse ;  /* 0x000000100e0c7219 */ /* 0x181fe40000001209 */
[----:B------:R-:W-:Y:S01]  /*b410*/  SHF.R.U32.HI R9, RZ, R16, R9 ;  /* 0x00000010ff097219 */ /* 0x000fe20000011609 */
[----:B------:R-:W-:-:S04]  /*b420*/  FMUL R16, R10, UR7 ;  /* 0x000000070a107c20 */ /* 0x000fc80008400000 */
[----:B------:R-:W0:Y:S01]  /*b430*/  LDC R24, c[0x0][0x700] ;  /* 0x0001c000ff187b82 */ /* 0x000e220000000800 */
[----:B------:R0:W0:Y:S01]  /*b440*/  F2I.U32.TRUNC.NTZ R22, R16 ;  /* 0x0000001000167305 */ /* 0x000022000020f000 */
[-CC-:B--2---:R-:W-:Y:S02]  /*b450*/  SHF.R.U64 R10, R12, R18.reuse, R9.reuse ;  /* 0x000000120c0a7219 */ /* 0x184fe40000001209 */
[----:B------:R-:W-:-:S04]  /*b460*/  SHF.R.U32.HI R9, RZ, R18, R9 ;  /* 0x00000012ff097219 */ /* 0x000fc80000011609 */
[----:B---3--:R-:W2:Y:S01]  /*b470*/  LDC R32, c[0x0][0x748] ;  /* 0x0001d200ff207b82 */ /* 0x008ea20000000800 */
[-C--:B----4-:R-:W-:Y:S02]  /*b480*/  SHF.L.U32 R14, R15, R28.reuse, RZ ;  /* 0x0000001c0f0e7219 */ /* 0x090fe400000006ff */
[-CC-:B------:R-:W-:Y:S02]  /*b490*/  SHF.R.U64 R23, R10, R28.reuse, R9.reuse ;  /* 0x0000001c0a177219 */ /* 0x180fe40000001209 */
[----:B------:R-:W-:Y:S02]  /*b4a0*/  SHF.R.U32.HI R15, RZ, R28, R9 ;  /* 0x0000001cff0f7219 */ /* 0x000fe40000011609 */
[----:B------:R-:W-:Y:S01]  /*b4b0*/  LOP3.LUT R29, RZ, R14, RZ, 0x33, !PT ;  /* 0x0000000eff1d7212 */ /* 0x000fe200078e33ff */
[----:B------:R-:W3:Y:S01]  /*b4c0*/  LDC R33, c[0x0][0x738] ;  /* 0x0001ce00ff217b82 */ /* 0x000ee20000000800 */
[----:B------:R-:W-:Y:S01]  /*b4d0*/  SHF.L.U32 R28, R17, R28, RZ ;  /* 0x0000001c111c7219 */ /* 0x000fe200000006ff */
[----:B------:R-:W-:-:S06]  /*b4e0*/  IMAD.MOV.U32 R14, RZ, RZ, R23 ;  /* 0x000000ffff0e7224 */ /* 0x000fcc00078e0017 */
[----:B------:R-:W4:Y:S01]  /*b4f0*/  LDC R34, c[0x0][0x710] ;  /* 0x0001c400ff227b82 */ /* 0x000f220000000800 */
[----:B------:R-:W-:Y:S05]  /*b500*/  @!P0 BRA `(.L_x_280) ;  /* 0x0000000000288947 */ /* 0x000fea0003800000 */
[----:B------:R-:W1:Y:S02]  /*b510*/  LDC R14, c[0x0][0x74c] ;  /* 0x0001d300ff0e7b82 */ /* 0x000e640000000800 */
[----:B-1----:R-:W-:-:S05]  /*b520*/  IADD3 R9, P0, R23, R14, RZ ;  /* 0x0000000e17097210 */ /* 0x002fca0007f1e0ff */
[----:B------:R-:W-:-:S04]  /*b530*/  IMAD.X R21, RZ, RZ, R15, P0 ;  /* 0x000000ffff157224 */ /* 0x000fc800000e060f */
[----:B------:R-:W-:-:S04]  /*b540*/  IMAD.WIDE.U32 R14, R21, R30, RZ ;  /* 0x0000001e150e7225 */ /* 0x000fc800078e00ff */
[----:B0-----:R-:W-:-:S04]  /*b550*/  IMAD.WIDE.U32 R16, P0, R9, R31, R14 ;  /* 0x0000001f09107225 */ /* 0x001fc8000780000e */
[----:B------:R-:W-:-:S04]  /*b560*/  IMAD.WIDE.U32 R14, R9, R30, RZ ;  /* 0x0000001e090e7225 */ /* 0x000fc800078e00ff */
[----:B------:R-:W-:Y:S01]  /*b570*/  IMAD.X R19, RZ, RZ, RZ, P0 ;  /* 0x000000ffff137224 */ /* 0x000fe200000e06ff */
[----:B------:R-:W-:Y:S01]  /*b580*/  IADD3 RZ, P0, R15, R16, RZ ;  /* 0x000000100fff7210 */ /* 0x000fe20007f1e0ff */
[----:B------:R-:W-:-:S04]  /*b590*/  IMAD.MOV.U32 R18, RZ, RZ, R17 ;  /* 0x000000ffff127224 */ /* 0x000fc800078e0011 */
[----:B------:R-:W-:-:S08]  /*b5a0*/  IMAD.WIDE.U32.X R14, R21, R31, R18, P0 ;  /* 0x0000001f150e7225 */ /* 0x000fd000000e0412 */
.L_x_280:
[----:B--2---:R-:W-:Y:S01]  /*b5b0*/  SHF.R.U64 R9, R14, R32, R15 ;  /* 0x000000200e097219 */ /* 0x004fe2000000120f */
[----:B0-----:R-:W-:Y:S01]  /*b5c0*/  VIADD R15, R24, 0xffffffff ;  /* 0xffffffff180f7836 */ /* 0x001fe20000000000 */
[----:B------:R-:W-:Y:S01]  /*b5d0*/  LOP3.LUT R14, R10, R29, RZ, 0xc0, !PT ;  /* 0x0000001d0a0e7212 */ /* 0x000fe200078ec0ff */
[----:B------:R-:W-:Y:S02]  /*b5e0*/  IMAD.MOV R22, RZ, RZ, -R22 ;  /* 0x000000ffff167224 */ /* 0x000fe400078e0a16 */
[----:B------:R-:W-:Y:S01]  /*b5f0*/  IMAD.MOV R10, RZ, RZ, -R9 ;  /* 0x000000ffff0a7224 */ /* 0x000fe200078e0a09 */
[----:B------:R-:W-:Y:S01]  /*b600*/  LOP3.LUT R12, R12, R15, RZ, 0xc0, !PT ;  /* 0x0000000f0c0c7212 */ /* 0x000fe200078ec0ff */
[----:B------:R-:W-:Y:S02]  /*b610*/  IMAD R14, R28, R9, R14 ;  /* 0x000000091c0e7224 */ /* 0x000fe400078e020e */
[----:B-1----:R-:W-:Y:S02]  /*b620*/  @P3 IMAD R27, R25, R22, R26 ;  /* 0x00000016191b3224 */ /* 0x002fe400078e021a */
[----:B---3--:R-:W-:-:S02]  /*b630*/  IMAD R9, R10, R33, R23 ;  /* 0x000000210a097224 */ /* 0x008fc400078e0217 */
[----:B------:R-:W-:Y:S02]  /*b640*/  IMAD.MOV.U32 R10, RZ, RZ, 0x1 ;  /* 0x00000001ff0a7424 */ /* 0x000fe400078e00ff */
[----:B----4-:R-:W-:Y:S02]  /*b650*/  IMAD R14, R14, R34, R27 ;  /* 0x000000220e0e7224 */ /* 0x010fe400078e021b */
[--C-:B------:R-:W-:Y:S01]  /*b660*/  IMAD R9, R9, R24, R12.reuse ;  /* 0x0000001809097224 */ /* 0x100fe200078e020c */
[----:B------:R-:W-:-:S04]  /*b670*/  PRMT R12, R10, 0x7610, R12 ;  /* 0x000076100a0c7816 */ /* 0x000fc8000000000c */
[----:B------:R-:W-:Y:S02]  /*b680*/  SEL R10, R9, R14, !P3 ;  /* 0x0000000e090a7207 */ /* 0x000fe40005800000 */
[----:B------:R-:W-:Y:S01]  /*b690*/  SEL R14, R14, R9, !P3 ;  /* 0x000000090e0e7207 */ /* 0x000fe20005800000 */
[----:B------:R-:W-:-:S07]  /*b6a0*/  IMAD.MOV.U32 R9, RZ, RZ, R20 ;  /* 0x000000ffff097224 */ /* 0x000fce00078e0014 */
.L_x_278:
[----:B------:R-:W-:-:S13]  /*b6b0*/  LOP3.LUT P0, RZ, R12, 0xff, RZ, 0xc0, !PT ;  /* 0x000000ff0cff7812 */ /* 0x000fda000780c0ff */
[----:B------:R-:W-:Y:S05]  /*b6c0*/  @P0 BRA `(.L_x_281) ;  /* 0xffffff5800d00947 */ /* 0x000fea000383ffff */
[----:B------:R-:W-:Y:S05]  /*b6d0*/  EXIT ;  /* 0x000000000000794d */ /* 0x000fea0003800000 */
.L_x_7:
[----:B0-----:R-:W-:Y:S01]  /*b6e0*/  ULDC.64 UR4, c[0x0][0x750] ;  /* 0x0001d40000047ab9 */ /* 0x001fe20000000a00 */
        /* <DEDUP_REMOVED lines=25> */
.L_x_283:
[----:B------:R-:W0:Y:S01]  /*b880*/  LDC.64 R28, c[0x0][0x740] ;  /* 0x0001d000ff1c7b82 */ /* 0x000e220000000a00 */
[-CC-:B------:R-:W-:Y:S01]  /*b890*/  SHF.R.U64 R10, R18, R8.reuse, R19.reuse ;  /* 0x00000008120a7219 */ /* 0x180fe20000001213 */
[----:B------:R-:W-:Y:S01]  /*b8a0*/  IMAD.MOV.U32 R27, RZ, RZ, 0x1 ;  /* 0x00000001ff1b7424 */ /* 0x000fe200078e00ff */
        /* <DEDUP_REMOVED lines=10> */
[----:B0-----:R-:W-:Y:S01]  /*b950*/  ISETP.NE.U32.AND P0, PT, R28, RZ, PT ;  /* 0x000000ff1c00720c */ /* 0x001fe20003f05070 */
[----:B------:R-:W-:-:S03]  /*b960*/  IMAD.MOV.U32 R7, RZ, RZ, -0x1 ;  /* 0xffffffffff077424 */ /* 0x000fc600078e00ff */
[----:B------:R-:W-:Y:S02]  /*b970*/  ISETP.NE.AND.EX P0, PT, R29, RZ, PT, P0 ;  /* 0x000000ff1d00720c */ /* 0x000fe40003f05300 */
[----:B------:R-:W0:Y:S01]  /*b980*/  LDC R23, c[0x0][0x700] ;  /* 0x0001c000ff177b82 */ /* 0x000e220000000800 */
[-CC-:B-1----:R-:W-:Y:S02]  /*b990*/  SHF.R.U64 R8, R6, R14.reuse, R5.reuse ;  /* 0x0000000e06087219 */ /* 0x182fe40000001205 */
[----:B------:R-:W-:-:S05]  /*b9a0*/  SHF.R.U32.HI R5, RZ, R14, R5 ;  /* 0x0000000eff057219 */ /* 0x000fca0000011605 */
[----:B------:R-:W1:Y:S01]  /*b9b0*/  LDC R24, c[0x0][0x748] ;  /* 0x0001d200ff187b82 */ /* 0x000e620000000800 */
[-CC-:B--2---:R-:W-:Y:S02]  /*b9c0*/  SHF.R.U64 R14, R8, R16.reuse, R5.reuse ;  /* 0x00000010080e7219 */ /* 0x184fe40000001205 */
[----:B------:R-:W-:-:S05]  /*b9d0*/  SHF.R.U32.HI R5, RZ, R16, R5 ;  /* 0x00000010ff057219 */ /* 0x000fca0000011605 */
[----:B------:R-:W2:Y:S01]  /*b9e0*/  LDC R25, c[0x0][0x738] ;  /* 0x0001ce00ff197b82 */ /* 0x000ea20000000800 */
[-C--:B---3--:R-:W-:Y:S02]  /*b9f0*/  SHF.L.U32 R6, R7, R26.reuse, RZ ;  /* 0x0000001a07067219 */ /* 0x088fe400000006ff */
[--C-:B------:R-:W-:Y:S02]  /*ba00*/  SHF.R.U64 R20, R14, R26, R5.reuse ;  /* 0x0000001a0e147219 */ /* 0x100fe40000001205 */
[----:B------:R-:W-:Y:S02]  /*ba10*/  LOP3.LUT R31, RZ, R6, RZ, 0x33, !PT ;  /* 0x00000006ff1f7212 */ /* 0x000fe400078e33ff */
[----:B------:R-:W-:Y:S01]  /*ba20*/  SHF.R.U32.HI R7, RZ, R26, R5 ;  /* 0x0000001aff077219 */ /* 0x000fe20000011605 */
[----:B------:R-:W3:Y:S01]  /*ba30*/  LDC R30, c[0x0][0x710] ;  /* 0x0001c400ff1e7b82 */ /* 0x000ee20000000800 */
[----:B------:R-:W-:Y:S01]  /*ba40*/  IMAD.MOV.U32 R6, RZ, RZ, R20 ;  /* 0x000000ffff067224 */ /* 0x000fe200078e0014 */
[----:B------:R-:W-:Y:S06]  /*ba50*/  @!P0 BRA `(.L_x_284) ;  /* 0x0000000000288947 */ /* 0x000fec0003800000 */
        /* <DEDUP_REMOVED lines=10> */
.L_x_284:
[----:B-1----:R-:W-:Y:S01]  /*bb00*/  SHF.R.U64 R6, R6, R24, R7 ;  /* 0x0000001806067219 */ /* 0x002fe20000001207 */
[----:B0-----:R-:W-:Y:S01]  /*bb10*/  VIADD R13, R23, 0xffffffff ;  /* 0xffffffff170d7836 */ /* 0x001fe20000000000 */
[----:B------:R-:W-:Y:S01]  /*bb20*/  SHF.L.U32 R27, R27, R26, RZ ;  /* 0x0000001a1b1b7219 */ /* 0x000fe200000006ff */
[----:B------:R-:W-:Y:S01]  /*bb30*/  @P3 IMAD R11, R15, R22, R12 ;  /* 0x000000160f0b3224 */ /* 0x000fe200078e020c */
[----:B------:R-:W-:Y:S01]  /*bb40*/  LOP3.LUT R5, R14, R31, RZ, 0xc0, !PT ;  /* 0x0000001f0e057212 */ /* 0x000fe200078ec0ff */
[----:B------:R-:W-:Y:S01]  /*bb50*/  IMAD.MOV R7, RZ, RZ, -R6 ;  /* 0x000000ffff077224 */ /* 0x000fe200078e0a06 */
[----:B------:R-:W-:Y:S01]  /*bb60*/  LOP3.LUT R8, R8, R13, RZ, 0xc0, !PT ;  /* 0x0000000d08087212 */ /* 0x000fe200078ec0ff */
[----:B------:R-:W-:Y:S02]  /*bb70*/  IMAD.MOV.U32 R16, RZ, RZ, R10 ;  /* 0x000000ffff107224 */ /* 0x000fe400078e000a */
[----:B------:R-:W-:Y:S02]  /*bb80*/  IMAD R6, R27, R6, R5 ;  /* 0x000000061b067224 */ /* 0x000fe400078e0205 */
[----:B--2---:R-:W-:-:S02]  /*bb90*/  IMAD R5, R7, R25, R20 ;  /* 0x0000001907057224 */ /* 0x004fc400078e0214 */
[----:B---3--:R-:W-:Y:S02]  /*bba0*/  IMAD R7, R6, R30, R11 ;  /* 0x0000001e06077224 */ /* 0x008fe400078e020b */
[----:B------:R-:W-:Y:S02]  /*bbb0*/  IMAD.MOV.U32 R6, RZ, RZ, 0x1 ;  /* 0x00000001ff067424 */ /* 0x000fe400078e00ff */
[----:B------:R-:W-:-:S03]  /*bbc0*/  IMAD R8, R5, R23, R8 ;  /* 0x0000001705087224 */ /* 0x000fc600078e0208 */
[----:B------:R-:W-:Y:S02]  /*bbd0*/  PRMT R5, R6, 0x7610, R5 ;  /* 0x0000761006057816 */ /* 0x000fe40000000005 */
[----:B------:R-:W-:Y:S02]  /*bbe0*/  SEL R6, R8, R7, !P3 ;  /* 0x0000000708067207 */ /* 0x000fe40005800000 */
[----:B------:R-:W-:-:S07]  /*bbf0*/  SEL R7, R7, R8, !P3 ;  /* 0x0000000807077207 */ /* 0x000fce0005800000 */
.L_x_282:
[----:B------:R-:W-:-:S08]  /*bc00*/  NOP ;  /* 0x0000000000007918 */ /* 0x000fd00000000000 */
[----:B------:R-:W0:-:S00]  /*bc10*/  USETMAXREG.DEALLOC.CTAPOOL 0x28 ;  /* 0x00000028000079c8 */ /* 0x000e0000080e0500 */
[----:B0-----:R-:W-:-:S13]  /*bc20*/  ISETP.NE.AND P0, PT, R9, RZ, PT ;  /* 0x000000ff0900720c */ /* 0x001fda0003f05270 */
[----:B------:R-:W-:Y:S05]  /*bc30*/  @P0 EXIT ;  /* 0x000000000000094d */ /* 0x000fea0003800000 */
[----:B------:R-:W-:Y:S01]  /*bc40*/  LOP3.LUT P0, RZ, R5, 0xff, RZ, 0xc0, !PT ;  /* 0x000000ff05ff7812 */ /* 0x000fe2000780c0ff */
[----:B------:R-:W-:Y:S02]  /*bc50*/  IMAD.MOV.U32 R5, RZ, RZ, 0x1 ;  /* 0x00000001ff057424 */ /* 0x000fe400078e00ff */
[----:B------:R-:W-:-:S10]  /*bc60*/  IMAD.MOV.U32 R17, RZ, RZ, RZ ;  /* 0x000000ffff117224 */ /* 0x000fd400078e00ff */
[----:B------:R-:W-:Y:S05]  /*bc70*/  @!P0 BRA `(.L_x_285) ;  /* 0x0000000c00708947 */ /* 0x000fea0003800000 */
[----:B------:R-:W0:Y:S01]  /*bc80*/  LDC R5, c[0x0][0x28c] ;  /* 0x0000a300ff057b82 */ /* 0x000e220000000800 */
[----:B------:R-:W1:Y:S01]  /*bc90*/  S2R R12, SR_CgaCtaId ;  /* 0x00000000000c7919 */ /* 0x000e620000008800 */
[----:B------:R-:W-:Y:S01]  /*bca0*/  ULDC UR5, c[0x0][0x758] ;  /* 0x0001d60000057ab9 */ /* 0x000fe20000000800 */
[----:B------:R-:W-:Y:S01]  /*bcb0*/  UMOV UR7, 0xffffffff ;  /* 0xffffffff00077882 */ /* 0x000fe20000000000 */
[----:B------:R-:W-:Y:S01]  /*bcc0*/  ULDC UR6, c[0x0][0xc] ;  /* 0x0000030000067ab9 */ /* 0x000fe20000000800 */
[----:B------:R-:W-:Y:S01]  /*bcd0*/  USHF.L.U32 UR9, UR7, UR5, URZ ;  /* 0x0000000507097299 */ /* 0x000fe2000800063f */
[----:B------:R-:W-:Y:S01]  /*bce0*/  BSSY B0, `(.L_x_285) ;  /* 0x00000d5000007945 */ /* 0x000fe20003800000 */
[----:B------:R-:W-:Y:S01]  /*bcf0*/  UMOV UR8, 0x1 ;  /* 0x0000000100087882 */ /* 0x000fe20000000000 */
[----:B------:R-:W-:Y:S01]  /*bd00*/  ULDC UR7, c[0x0][0x10] ;  /* 0x0000040000077ab9 */ /* 0x000fe20000000800 */
[----:B------:R-:W-:Y:S01]  /*bd10*/  USHF.L.U32 UR5, UR8, UR5, URZ ;  /* 0x0000000508057299 */ /* 0x000fe2000800063f */
[----:B------:R-:W-:Y:S01]  /*bd20*/  IMAD.MOV.U32 R14, RZ, RZ, 0x1 ;  /* 0x00000001ff0e7424 */ /* 0x000fe200078e00ff */
[----:B------:R-:W-:Y:S01]  /*bd30*/  UIMAD.WIDE.U32 UR6, UR6, UR7, URZ ;  /* 0x00000007060672a5 */ /* 0x000fe2000f8e003f */
[----:B------:R-:W-:Y:S01]  /*bd40*/  LOP3.LUT R15, R4, 0x2, RZ, 0xfc, !PT ;  /* 0x00000002040f7812 */ /* 0x000fe200078efcff */
[----:B------:R-:W-:Y:S01]  /*bd50*/  ULDC UR8, c[0x0][0x14] ;  /* 0x0000050000087ab9 */ /* 0x000fe20000000800 */
[----:B------:R-:W-:Y:S01]  /*bd60*/  IMAD.MOV.U32 R17, RZ, RZ, RZ ;  /* 0x000000ffff117224 */ /* 0x000fe200078e00ff */
[----:B------:R-:W-:-:S02]  /*bd70*/  UIMAD.WIDE.U32 UR30, UR6, UR8, URZ ;  /* 0x00000008061e72a5 */ /* 0x000fc4000f8e003f */
[----:B------:R-:W-:Y:S01]  /*bd80*/  UIMAD UR13, UR7, UR8, URZ ;  /* 0x00000008070d72a4 */ /* 0x000fe2000f8e023f */
[----:B------:R-:W-:Y:S01]  /*bd90*/  ULDC UR4, c[0x0][0x700] ;  /* 0x0001c00000047ab9 */ /* 0x000fe20000000800 */
[----:B------:R-:W-:Y:S02]  /*bda0*/  ULOP3.LUT UR21, URZ, UR9, URZ, 0x33, !UPT ;  /* 0x000000093f157292 */ /* 0x000fe4000f8e333f */
[----:B------:R-:W-:Y:S01]  /*bdb0*/  UIADD3 UR4, UR4, -0x1, URZ ;  /* 0xffffffff04047890 */ /* 0x000fe2000fffe03f */
[----:B0-----:R-:W-:Y:S01]  /*bdc0*/  VIADD R5, R5, 0x3f ;  /* 0x0000003f05057836 */ /* 0x001fe20000000000 */
[----:B------:R-:W-:Y:S01]  /*bdd0*/  UIADD3 UR13, UR31, UR13, URZ ;  /* 0x0000000d1f0d7290 */ /* 0x000fe2000fffe03f */
[----:B------:R-:W-:-:S03]  /*bde0*/  ULDC.64 UR32, c[0x0][0x198] ;  /* 0x0000660000207ab9 */ /* 0x000fc60000000a00 */
[----:B------:R-:W-:-:S04]  /*bdf0*/  SHF.R.S32.HI R8, RZ, 0x1f, R5 ;  /* 0x0000001fff087819 */ /* 0x000fc80000011405 */
[----:B------:R-:W-:Y:S01]  /*be00*/  LEA.HI R8, R8, R5, RZ, 0x6 ;  /* 0x0000000508087211 */ /* 0x000fe200078f30ff */
[C---:B-1----:R-:W-:Y:S02]  /*be10*/  IMAD.SHL.U32 R11, R12.reuse, 0x80, RZ ;  /* 0x000000800c0b7824 */ /* 0x042fe400078e00ff */
[----:B------:R-:W-:Y:S01]  /*be20*/  IMAD.SHL.U32 R12, R12, 0x2000, RZ ;  /* 0x000020000c0c7824 */ /* 0x000fe200078e00ff */
[----:B------:R-:W-:Y:S01]  /*be30*/  SHF.R.S32.HI R10, RZ, 0x6, R8 ;  /* 0x00000006ff0a7819 */ /* 0x000fe20000011408 */
[----:B------:R-:W-:Y:S01]  /*be40*/  IMAD.MOV.U32 R5, RZ, RZ, 0x1 ;  /* 0x00000001ff057424 */ /* 0x000fe200078e00ff */
[----:B------:R-:W-:Y:S02]  /*be50*/  LOP3.LUT R11, R11, 0x80, RZ, 0xc0, !PT ;  /* 0x000000800b0b7812 */ /* 0x000fe400078ec0ff */
[----:B------:R-:W-:Y:S01]  /*be60*/  LOP3.LUT R12, R12, 0x2000, RZ, 0xc0, !PT ;  /* 0x000020000c0c7812 */ /* 0x000fe200078ec0ff */
[----:B------:R-:W-:-:S07]  /*be70*/  VIADD R13, R10, 0x1 ;  /* 0x000000010a0d7836 */ /* 0x000fce0000000000 */
.L_x_296:
[----:B------:R-:W-:-:S03]  /*be80*/  UMOV UR6, 0xffffffff ;  /* 0xffffffff00067882 */ /* 0x000fc60000000000 */
[----:B------:R-:W-:Y:S05]  /*be90*/  BRA.DIV UR6, `(.L_x_286) ;  /* 0x0000000e06e47947 */ /* 0x000fea000b800000 */
[----:B------:R-:W-:-:S13]  /*bea0*/  ELECT P0, URZ, PT ;  /* 0x00000000003f782f */ /* 0x000fda0003800000 */
.L_x_308:
[----:B------:R-:W0:Y:S01]  /*beb0*/  LDC R8, c[0x0][0x28c] ;  /* 0x0000a300ff087b82 */ /* 0x000e220000000800 */
[----:B------:R-:W-:Y:S01]  /*bec0*/  BSSY B1, `(.L_x_287) ;  /* 0x0000045000017945 */ /* 0x000fe20003800000 */
[----:B0-----:R-:W-:-:S13]  /*bed0*/  ISETP.LT.OR P0, PT, R8, 0x1, !P0 ;  /* 0x000000010800780c */ /* 0x001fda0004701670 */
[----:B------:R-:W-:Y:S05]  /*bee0*/  @P0 BRA `(.L_x_288) ;  /* 0x0000000400080947 */ /* 0x000fea0003800000 */
[----:B------:R-:W-:Y:S01]  /*bef0*/  IMAD.SHL.U32 R19, R7, 0x80, RZ ;  /* 0x0000008007137824 */ /* 0x000fe200078e00ff */
[----:B------:R-:W-:Y:S01]  /*bf00*/  CS2R R24, SRZ ;  /* 0x0000000000187805 */ /* 0x000fe2000001ff00 */
[----:B------:R-:W-:Y:S02]  /*bf10*/  IMAD R20, R6, 0x100, R11 ;  /* 0x0000010006147824 */ /* 0x000fe400078e020b */
[----:B------:R-:W-:Y:S02]  /*bf20*/  IMAD.MOV.U32 R23, RZ, RZ, RZ ;  /* 0x000000ffff177224 */ /* 0x000fe400078e00ff */
[----:B------:R-:W-:Y:S02]  /*bf30*/  IMAD.MOV.U32 R6, RZ, RZ, R13 ;  /* 0x000000ffff067224 */ /* 0x000fe400078e000d */
[----:B------:R-:W-:Y:S02]  /*bf40*/  IMAD.MOV.U32 R7, RZ, RZ, R5 ;  /* 0x000000ffff077224 */ /* 0x000fe400078e0005 */
[----:B------:R-:W-:-:S07]  /*bf50*/  IMAD.MOV.U32 R9, RZ, RZ, R17 ;  /* 0x000000ffff097224 */ /* 0x000fce00078e0011 */
.L_x_291:
[----:B------:R-:W0:Y:S01]  /*bf60*/  S2R R21, SR_CgaCtaId ;  /* 0x0000000000157919 */ /* 0x000e220000008800 */
[----:B------:R-:W-:Y:S02]  /*bf70*/  MOV R8, 0x400 ;  /* 0x0000040000087802 */ /* 0x000fe40000000f00 */
[----:B------:R-:W-:-:S13]  /*bf80*/  LOP3.LUT P1, RZ, R0, 0x7f, RZ, 0xc0, !PT ;  /* 0x0000007f00ff7812 */ /* 0x000fda000782c0ff */
[----:B------:R-:W1:Y:S01]  /*bf90*/  @!P1 LDC R18, c[0x0][0x640] ;  /* 0x00019000ff129b82 */ /* 0x000e620000000800 */
[----:B0-----:R-:W-:Y:S02]  /*bfa0*/  LEA R22, R21, R8, 0x18 ;  /* 0x0000000815167211 */ /* 0x001fe400078ec0ff */
[----:B------:R-:W-:-:S03]  /*bfb0*/  SHF.L.U32 R8, R7, 0x1f, RZ ;  /* 0x0000001f07087819 */ /* 0x000fc600000006ff */
[----:B------:R-:W-:-:S04]  /*bfc0*/  IMAD R21, R9, 0x8, R22 ;  /* 0x0000000809157824 */ /* 0x000fc800078e0216 */
[----:B------:R-:W0:Y:S02]  /*bfd0*/  SYNCS.PHASECHK.TRANS64.TRYWAIT P0, [R21+URZ+0x28], R8 ;  /* 0x00002808150075a7 */ /* 0x000e24000800017f */
[----:B01----:R-:W-:Y:S05]  /*bfe0*/  @!P0 BRA `(.L_x_289) ;  /* 0x0000000c00b08947 */ /* 0x003fea0003800000 */
.L_x_309:
[----:B0-----:R-:W-:Y:S01]  /*bff0*/  PRMT R8, R15, 0x9910, RZ ;  /* 0x000099100f087816 */ /* 0x001fe200000000ff */
[----:B------:R0:W-:Y:S03]  /*c000*/  @!P1 SYNCS.ARRIVE.TRANS64 RZ, [R21+URZ], R18 ;  /* 0x0000001215ff99a7 */ /* 0x0001e6000800003f */
[----:B------:R-:W-:-:S13]  /*c010*/  ISETP.NE.AND P0, PT, R8, 0x2, PT ;  /* 0x000000020800780c */ /* 0x000fda0003f05270 */
[----:B0-----:R-:W-:Y:S05]  /*c020*/  @P0 BRA `(.L_x_290) ;  /* 0x0000000000040947 */ /* 0x001fea0003800000 */
[----:B------:R-:W-:Y:S01]  /*c030*/  BPT.TRAP 0x1 ;  /* 0x000000040000795c */ /* 0x000fe20000300000 */
.L_x_290:
[----:B------:R-:W-:Y:S01]  /*c040*/  IMAD R8, R9, 0x4000, R12 ;  /* 0x0000400009087824 */ /* 0x000fe200078e020c */
[----:B------:R-:W-:Y:S01]  /*c050*/  R2UR UR25, R21 ;  /* 0x00000000151972ca */ /* 0x000fe200000e0000 */
[--C-:B------:R-:W-:Y:S01]  /*c060*/  IMAD R18, R9, 0x2000, R22.reuse ;  /* 0x0000200009127824 */ /* 0x100fe200078e0216 */
[----:B------:R-:W-:Y:S01]  /*c070*/  R2UR UR28, R16 ;  /* 0x00000000101c72ca */ /* 0x000fe200000e0000 */
[--C-:B------:R-:W-:Y:S01]  /*c080*/  IMAD R8, R8, 0x2, R22.reuse ;  /* 0x0000000208087824 */ /* 0x100fe200078e0216 */
[----:B------:R-:W-:Y:S01]  /*c090*/  R2UR UR27, R19 ;  /* 0x00000000131b72ca */ /* 0x000fe200000e0000 */
[----:B------:R-:W-:Y:S01]  /*c0a0*/  IMAD R22, R9, 0x400, R22 ;  /* 0x0000040009167824 */ /* 0x000fe200078e0216 */
[----:B------:R-:W-:Y:S01]  /*c0b0*/  R2UR UR24, R18 ;  /* 0x00000000121872ca */ /* 0x000fe200000e0000 */
[----:B------:R-:W-:Y:S01]  /*c0c0*/  VIADD R6, R6, 0xffffffff ;  /* 0xffffffff06067836 */ /* 0x000fe20000000000 */
[----:B------:R-:W-:Y:S01]  /*c0d0*/  R2UR UR8, R8 ;  /* 0x00000000080872ca */ /* 0x000fe200000e0000 */
[----:B------:R-:W-:Y:S01]  /*c0e0*/  UIADD3 UR6, UP0, UR32, 0xf0, URZ ;  /* 0x000000f020067890 */ /* 0x000fe2000ff1e03f */
[----:B------:R-:W-:Y:S01]  /*c0f0*/  R2UR UR16, R22 ;  /* 0x00000000161072ca */ /* 0x000fe200000e0000 */
[----:B------:R-:W-:Y:S01]  /*c100*/  UIADD3 UR14, UP1, UR32, 0x1f0, URZ ;  /* 0x000001f0200e7890 */ /* 0x000fe2000ff3e03f */
[----:B------:R-:W-:Y:S01]  /*c110*/  R2UR UR26, R24 ;  /* 0x00000000181a72ca */ /* 0x000fe200000e0000 */
[----:B------:R-:W-:Y:S01]  /*c120*/  UIADD3 UR34, UP2, UR32, 0x2f0, URZ ;  /* 0x000002f020227890 */ /* 0x000fe2000ff5e03f */
[----:B------:R-:W-:Y:S01]  /*c130*/  R2UR UR19, R25 ;  /* 0x00000000191372ca */ /* 0x000fe200000e0000 */
[----:B------:R-:W-:Y:S01]  /*c140*/  UIADD3.X UR7, URZ, UR33, URZ, UP0, !UPT ;  /* 0x000000213f077290 */ /* 0x000fe200087fe43f */
[----:B------:R-:W-:Y:S01]  /*c150*/  R2UR UR10, R23 ;  /* 0x00000000170a72ca */ /* 0x000fe200000e0000 */
[----:B------:R-:W-:Y:S01]  /*c160*/  UIADD3.X UR15, URZ, UR33, URZ, UP1, !UPT ;  /* 0x000000213f0f7290 */ /* 0x000fe20008ffe43f */
[----:B------:R-:W-:Y:S01]  /*c170*/  R2UR UR11, R20 ;  /* 0x00000000140b72ca */ /* 0x000fe200000e0000 */
[----:B------:R-:W-:Y:S01]  /*c180*/  UIADD3 UR24, UR24, 0x100, URZ ;  /* 0x0000010018187890 */ /* 0x000fe2000fffe03f */
[----:B------:R-:W-:Y:S01]  /*c190*/  ISETP.GT.AND P1, PT, R6, 0x1, PT ;  /* 0x000000010600780c */ /* 0x000fe20003f24270 */
[----:B------:R-:W-:Y:S01]  /*c1a0*/  VIADD R9, R9, 0x1 ;  /* 0x0000000109097836 */ /* 0x000fe20000000000 */
[----:B------:R-:W-:Y:S01]  /*c1b0*/  UIADD3.X UR35, URZ, UR33, URZ, UP2, !UPT ;  /* 0x000000213f237290 */ /* 0x000fe200097fe43f */
[----:B------:R-:W-:Y:S01]  /*c1c0*/  VIADD R25, R25, 0x1 ;  /* 0x0000000119197836 */ /* 0x000fe20000000000 */
[----:B------:R-:W-:Y:S01]  /*c1d0*/  UIADD3 UR16, UR16, 0x32100, URZ ;  /* 0x0003210010107890 */ /* 0x000fe2000fffe03f */
[----:B------:R-:W-:Y:S01]  /*c1e0*/  VIADD R24, R24, 0x20 ;  /* 0x0000002018187836 */ /* 0x000fe20000000000 */
[----:B------:R-:W-:Y:S01]  /*c1f0*/  UIADD3 UR8, UR8, 0xa100, URZ ;  /* 0x0000a10008087890 */ /* 0x000fe2000fffe03f */
[----:B------:R-:W-:Y:S01]  /*c200*/  ISETP.NE.AND P0, PT, R9, 0x5, PT ;  /* 0x000000050900780c */ /* 0x000fe20003f05270 */
[----:B------:R-:W-:Y:S01]  /*c210*/  UMOV UR22, 0x0 ;  /* 0x0000000000167882 */ /* 0x000fe20000000000 */
[----:B------:R-:W-:Y:S01]  /*c220*/  UMOV UR23, 0x10000000 ;  /* 0x1000000000177882 */ /* 0x000fe20000000000 */
[----:B------:R-:W-:Y:S01]  /*c230*/  UMOV UR17, UR25 ;  /* 0x0000001900117c82 */ /* 0x000fe20008000000 */
[----:B------:R-:W-:Y:S01]  /*c240*/  UMOV UR20, UR28 ;  /* 0x0000001c00147c82 */ /* 0x000fe20008000000 */
[----:B------:R-:W-:Y:S01]  /*c250*/  UMOV UR18, UR27 ;  /* 0x0000001b00127c82 */ /* 0x000fe20008000000 */
[----:B------:R0:W-:Y:S01]  /*c260*/  UTMALDG.3D [UR24], [UR6], desc[UR22] ;  /* 0x00001618060075b4 */ /* 0x0001e20008011000 */
[----:B------:R-:W-:Y:S01]  /*c270*/  UMOV UR29, 0x30000 ;  /* 0x00030000001d7882 */ /* 0x000fe20000000000 */
[----:B------:R-:W-:Y:S01]  /*c280*/  UMOV UR9, UR25 ;  /* 0x0000001900097c82 */ /* 0x000fe20008000000 */
[----:B------:R-:W-:Y:S01]  /*c290*/  UMOV UR12, UR28 ;  /* 0x0000001c000c7c82 */ /* 0x000fe20008000000 */
[----:B------:R-:W-:Y:S01]  /*c2a0*/  SEL R8, RZ, 0x1, P0 ;  /* 0x00000001ff087807 */ /* 0x000fe20000000000 */
[----:B------:R-:W-:Y:S01]  /*c2b0*/  VIADD R23, R23, 0x40 ;  /* 0x0000004017177836 */ /* 0x000fe20000000000 */
[----:B------:R-:W-:Y:S01]  /*c2c0*/  SEL R9, R9, RZ, P0 ;  /* 0x000000ff09097207 */ /* 0x000fe20000000000 */
[----:B------:R0:W-:Y:S01]  /*c2d0*/  UTMALDG.3D [UR16], [UR14], desc[UR22] ;  /* 0x000016100e0075b4 */ /* 0x0001e20008011000 */
[----:B------:R-:W-:Y:S01]  /*c2e0*/  LOP3.LUT R7, R7, R8, RZ, 0x3c, !PT ;  /* 0x0000000807077212 */ /* 0x000fe200078e3cff */
[----:B------:R0:W-:Y:S02]  /*c2f0*/  UTMALDG.3D.MULTICAST [UR8], [UR34], UR29, desc[UR22] ;  /* 0x00001608220073b4 */ /* 0x0001e4000801181d */
[----:B0-----:R-:W-:Y:S05]  /*c300*/  @P1 BRA `(.L_x_291) ;  /* 0xfffffffc00141947 */ /* 0x001fea000383ffff */
.L_x_288:
[----:B------:R-:W-:Y:S05]  /*c310*/  BSYNC B1 ;  /* 0x0000000000017941 */ /* 0x000fea0003800000 */
.L_x_287:
[----:B------:R-:W-:Y:S01]  /*c320*/  LOP3.LUT P1, RZ, R14, 0xff, RZ, 0xc0, !PT ;  /* 0x000000ff0eff7812 */ /* 0x000fe2000782c0ff */
[C---:B------:R-:W-:Y:S01]  /*c330*/  IMAD.IADD R17, R10.reuse, 0x1, R17 ;  /* 0x000000010a117824 */ /* 0x040fe200078e0211 */
[----:B------:R-:W-:Y:S01]  /*c340*/  ULDC.64 UR6, c[0x0][0x750] ;  /* 0x0001d40000067ab9 */ /* 0x000fe20000000a00 */
[C---:B------:R-:W-:Y:S01]  /*c350*/  ISETP.GE.U32.AND P2, PT, R10.reuse, 0x5, PT ;  /* 0x000000050a00780c */ /* 0x040fe20003f46070 */
[----:B------:R-:W-:Y:S01]  /*c360*/  BSSY B1, `(.L_x_292) ;  /* 0x000006a000017945 */ /* 0x000fe20003800000 */
[----:B------:R-:W-:Y:S01]  /*c370*/  IMAD.MOV.U32 R16, RZ, RZ, -0x1 ;  /* 0xffffffffff107424 */ /* 0x000fe200078e00ff */
[----:B------:R-:W-:Y:S02]  /*c380*/  ISETP.GT.U32.AND P0, PT, R17, 0x4, PT ;  /* 0x000000041100780c */ /* 0x000fe40003f04070 */
[----:B------:R-:W-:Y:S02]  /*c390*/  PRMT R14, RZ, 0x7610, R14 ;  /* 0x00007610ff0e7816 */ /* 0x000fe4000000000e */
[----:B------:R-:W-:-:S03]  /*c3a0*/  ISETP.LT.U32.AND P0, PT, R10, 0x5, P0 ;  /* 0x000000050a00780c */ /* 0x000fc60000701070 */
[----:B------:R-:W0:Y:S01]  /*c3b0*/  @P1 S2R R7, SR_CgaCtaId ;  /* 0x0000000000071919 */ /* 0x000e220000008800 */
[----:B------:R-:W-:-:S04]  /*c3c0*/  @P1 MOV R6, 0x400 ;  /* 0x0000040000061802 */ /* 0x000fc80000000f00 */
[----:B0-----:R-:W-:Y:S01]  /*c3d0*/  @P1 LEA R8, R7, R6, 0x18 ;  /* 0x0000000607081211 */ /* 0x001fe200078ec0ff */
[----:B------:R-:W-:Y:S01]  /*c3e0*/  IMAD.WIDE.U32 R6, R17, -0x33333333, RZ ;  /* 0xcccccccd11067825 */ /* 0x000fe200078e00ff */
[----:B------:R-:W-:Y:S02]  /*c3f0*/  SEL R6, RZ, 0x1, !P0 ;  /* 0x00000001ff067807 */ /* 0x000fe40004000000 */
[----:B------:R0:W-:Y:S01]  /*c400*/  @P1 SYNCS.ARRIVE.TRANS64.A1T0 RZ, [R8+URZ+0x68], RZ ;  /* 0x000068ff08ff19a7 */ /* 0x0001e2000810003f */
[----:B------:R-:W-:Y:S02]  /*c410*/  IADD3 R2, P1, R2, UR30, RZ ;  /* 0x0000001e02027c10 */ /* 0x000fe4000ff3e0ff */
[----:B------:R-:W-:Y:S01]  /*c420*/  LOP3.LUT R5, R5, R6, RZ, 0x3c, !PT ;  /* 0x0000000605057212 */ /* 0x000fe200078e3cff */
[----:B------:R-:W-:Y:S01]  /*c430*/  IMAD.MOV.U32 R6, RZ, RZ, -0x1 ;  /* 0xffffffffff067424 */ /* 0x000fe200078e00ff */
[----:B------:R-:W-:Y:S02]  /*c440*/  IADD3.X R3, R3, UR13, RZ, P1, !PT ;  /* 0x0000000d03037c10 */ /* 0x000fe40008ffe4ff */
[----:B------:R-:W-:-:S02]  /*c450*/  ISETP.GE.U32.AND P0, PT, R2, UR6, PT ;  /* 0x0000000602007c0c */ /* 0x000fc4000bf06070 */
[----:B0-----:R-:W-:Y:S01]  /*c460*/  SHF.R.U32.HI R8, RZ, 0x2, R7 ;  /* 0x00000002ff087819 */ /* 0x001fe20000011607 */
[----:B------:R-:W-:Y:S01]  /*c470*/  IMAD.MOV.U32 R7, RZ, RZ, -0x1 ;  /* 0xffffffffff077424 */ /* 0x000fe200078e00ff */
[----:B------:R-:W-:Y:S02]  /*c480*/  ISETP.GE.U32.AND.EX P0, PT, R3, UR7, PT, P0 ;  /* 0x0000000703007c0c */ /* 0x000fe4000bf06100 */
[--C-:B------:R-:W-:Y:S01]  /*c490*/  @P2 LOP3.LUT R5, R5, 0x1, R8.reuse, 0x78, !PT ;  /* 0x0000000105052812 */ /* 0x100fe200078e7808 */
[----:B------:R-:W-:Y:S01]  /*c4a0*/  IMAD R17, R8, -0x5, R17 ;  /* 0xfffffffb08117824 */ /* 0x000fe200078e0211 */
[----:B------:R-:W-:-:S09]  /*c4b0*/  PRMT R8, RZ, 0x7610, R8 ;  /* 0x00007610ff087816 */ /* 0x000fd20000000008 */
[----:B------:R-:W-:Y:S05]  /*c4c0*/  @P0 BRA `(.L_x_293) ;  /* 0x00000004004c0947 */ /* 0x000fea0003800000 */
[----:B------:R-:W0:Y:S01]  /*c4d0*/  S2R R18, SR_CTAID.X ;  /* 0x0000000000127919 */ /* 0x000e220000002500 */
[----:B------:R-:W-:Y:S01]  /*c4e0*/  ULDC.64 UR6, c[0x0][0x728] ;  /* 0x0001ca0000067ab9 */ /* 0x000fe20000000a00 */
[----:B------:R-:W-:Y:S01]  /*c4f0*/  ULDC UR9, c[0x0][0x730] ;  /* 0x0001cc0000097ab9 */ /* 0x000fe20000000800 */
[----:B------:R-:W-:Y:S01]  /*c500*/  ISETP.NE.U32.AND P0, PT, RZ, UR6, PT ;  /* 0x00000006ff007c0c */ /* 0x000fe2000bf05070 */
[----:B------:R-:W1:Y:S01]  /*c510*/  S2R R19, SR_CTAID.Y ;  /* 0x0000000000137919 */ /* 0x000e620000002600 */
[----:B------:R-:W-:Y:S01]  /*c520*/  ULDC UR10, c[0x0][0x150] ;  /* 0x00005400000a7ab9 */ /* 0x000fe20000000800 */
[----:B------:R-:W-:Y:S01]  /*c530*/  IMAD.MOV.U32 R6, RZ, RZ, R2 ;  /* 0x000000ffff067224 */ /* 0x000fe200078e0002 */
[----:B------:R-:W-:Y:S01]  /*c540*/  ISETP.NE.AND.EX P0, PT, RZ, UR7, PT, P0 ;  /* 0x00000007ff007c0c */ /* 0x000fe2000bf05300 */
[----:B------:R-:W-:Y:S01]  /*c550*/  IMAD.MOV.U32 R7, RZ, RZ, R3 ;  /* 0x000000ffff077224 */ /* 0x000fe200078e0003 */
[----:B0-----:R-:W-:-:S11]  /*c560*/  I2FP.F32.U32 R20, R18 ;  /* 0x0000001200147245 */ /* 0x001fd60000201000 */
[----:B------:R-:W-:Y:S05]  /*c570*/  @!P0 BRA `(.L_x_294) ;  /* 0x0000000000288947 */ /* 0x000fea0003800000 */
[----:B------:R-:W-:Y:S02]  /*c580*/  ULDC UR8, c[0x0][0x734] ;  /* 0x0001cd0000087ab9 */ /* 0x000fe40000000800 */
[----:B------:R-:W-:-:S05]  /*c590*/  IADD3 R7, P0, R2, UR8, RZ ;  /* 0x0000000802077c10 */ /* 0x000fca000ff1e0ff */
[----:B------:R-:W-:-:S04]  /*c5a0*/  IMAD.X R21, RZ, RZ, R3, P0 ;  /* 0x000000ffff157224 */ /* 0x000fc800000e0603 */
[----:B------:R-:W-:-:S04]  /*c5b0*/  IMAD.WIDE.U32 R8, R21, UR6, RZ ;  /* 0x0000000615087c25 */ /* 0x000fc8000f8e00ff */
[----:B------:R-:W-:-:S04]  /*c5c0*/  IMAD.WIDE.U32 R8, P0, R7, UR7, R8 ;  /* 0x0000000707087c25 */ /* 0x000fc8000f800008 */
[----:B------:R-:W-:-:S04]  /*c5d0*/  IMAD.WIDE.U32 R6, R7, UR6, RZ ;  /* 0x0000000607067c25 */ /* 0x000fc8000f8e00ff */
[----:B------:R-:W-:Y:S01]  /*c5e0*/  IMAD.MOV.U32 R6, RZ, RZ, R9 ;  /* 0x000000ffff067224 */ /* 0x000fe200078e0009 */
[----:B------:R-:W-:Y:S01]  /*c5f0*/  IADD3 RZ, P1, R7, R8, RZ ;  /* 0x0000000807ff7210 */ /* 0x000fe20007f3e0ff */
[----:B------:R-:W-:-:S04]  /*c600*/  IMAD.X R7, RZ, RZ, RZ, P0 ;  /* 0x000000ffff077224 */ /* 0x000fc800000e06ff */
[----:B------:R-:W-:-:S08]  /*c610*/  IMAD.WIDE.U32.X R6, R21, UR7, R6, P1 ;  /* 0x0000000715067c25 */ /* 0x000fd000088e0406 */
.L_x_294:
[--C-:B------:R-:W-:Y:S01]  /*c620*/  SHF.R.U64 R16, R6, UR9, R7.reuse ;  /* 0x0000000906107c19 */ /* 0x100fe20008001207 */
[----:B------:R-:W-:Y:S01]  /*c630*/  FMUL R20, R20, UR10 ;  /* 0x0000000a14147c20 */ /* 0x000fe20008400000 */
[----:B------:R-:W0:Y:S01]  /*c640*/  LDC R21, c[0x0][0x144] ;  /* 0x00005100ff157b82 */ /* 0x000e220000000800 */
[----:B-1----:R-:W-:Y:S01]  /*c650*/  I2FP.F32.U32 R8, R19 ;  /* 0x0000001300087245 */ /* 0x002fe20000201000 */
[----:B------:R-:W-:Y:S01]  /*c660*/  ULDC UR8, c[0x0][0x154] ;  /* 0x0000550000087ab9 */ /* 0x000fe20000000800 */
[----:B------:R-:W-:Y:S01]  /*c670*/  SHF.R.U32.HI R6, RZ, UR9, R7 ;  /* 0x00000009ff067c19 */ /* 0x000fe20008011607 */
[----:B------:R-:W-:Y:S01]  /*c680*/  ULDC.64 UR6, c[0x0][0x720] ;  /* 0x0001c80000067ab9 */ /* 0x000fe20000000a00 */
[----:B------:R-:W-:Y:S01]  /*c690*/  IADD3 R7, P0, RZ, -R16, RZ ;  /* 0x80000010ff077210 */ /* 0x000fe20007f1e0ff */
[----:B------:R-:W1:Y:S01]  /*c6a0*/  F2I.U32.TRUNC.NTZ R20, R20 ;  /* 0x0000001400147305 */ /* 0x000e62000020f000 */
[----:B------:R-:W-:Y:S01]  /*c6b0*/  FMUL R8, R8, UR8 ;  /* 0x0000000808087c20 */ /* 0x000fe20008400000 */
[----:B------:R-:W2:Y:S01]  /*c6c0*/  LDC R22, c[0x0][0x148] ;  /* 0x00005200ff167b82 */ /* 0x000ea20000000800 */
[----:B------:R-:W-:Y:S01]  /*c6d0*/  ULDC.64 UR8, c[0x0][0x740] ;  /* 0x0001d00000087ab9 */ /* 0x000fe20000000a00 */
[----:B------:R-:W-:Y:S01]  /*c6e0*/  IMAD.X R6, RZ, RZ, ~R6, P0 ;  /* 0x000000ffff067224 */ /* 0x000fe200000e0e06 */
[----:B------:R-:W-:-:S03]  /*c6f0*/  ISETP.NE.U32.AND P0, PT, RZ, UR8, PT ;  /* 0x00000008ff007c0c */ /* 0x000fc6000bf05070 */
[----:B------:R-:W-:Y:S01]  /*c700*/  IMAD R6, R6, UR6, RZ ;  /* 0x0000000606067c24 */ /* 0x000fe2000f8e02ff */
[----:B------:R-:W3:Y:S01]  /*c710*/  F2I.U32.TRUNC.NTZ R8, R8 ;  /* 0x0000000800087305 */ /* 0x000ee2000020f000 */
[----:B------:R-:W-:Y:S02]  /*c720*/  ISETP.NE.AND.EX P0, PT, RZ, UR9, PT, P0 ;  /* 0x00000009ff007c0c */ /* 0x000fe4000bf05300 */
[C---:B------:R-:W-:Y:S02]  /*c730*/  IMAD R9, R7.reuse, UR7, R6 ;  /* 0x0000000707097c24 */ /* 0x040fe4000f8e0206 */
[----:B------:R-:W-:Y:S01]  /*c740*/  IMAD.WIDE.U32 R6, R7, UR6, R2 ;  /* 0x0000000607067c25 */ /* 0x000fe2000f8e0002 */
[----:B------:R-:W-:-:S03]  /*c750*/  ULDC UR6, c[0x0][0x718] ;  /* 0x0001c60000067ab9 */ /* 0x000fc60000000800 */
[----:B-1----:R-:W-:Y:S02]  /*c760*/  IMAD.MOV R20, RZ, RZ, -R20 ;  /* 0x000000ffff147224 */ /* 0x002fe400078e0a14 */
[----:B------:R-:W-:Y:S02]  /*c770*/  IMAD.IADD R7, R7, 0x1, R9 ;  /* 0x0000000107077824 */ /* 0x000fe400078e0209 */
[----:B0-----:R-:W-:-:S03]  /*c780*/  IMAD R18, R21, R20, R18 ;  /* 0x0000001415127224 */ /* 0x001fc600078e0212 */
[--C-:B------:R-:W-:Y:S01]  /*c790*/  SHF.R.U64 R20, R6, UR6, R7.reuse ;  /* 0x0000000606147c19 */ /* 0x100fe20008001207 */
[----:B---3--:R-:W-:Y:S01]  /*c7a0*/  IMAD.MOV R6, RZ, RZ, -R8 ;  /* 0x000000ffff067224 */ /* 0x008fe200078e0a08 */
[----:B------:R-:W-:Y:S01]  /*c7b0*/  SHF.R.U32.HI R7, RZ, UR6, R7 ;  /* 0x00000006ff077c19 */ /* 0x000fe20008011607 */
[----:B------:R-:W-:Y:S02]  /*c7c0*/  ULDC UR6, c[0x0][0x708] ;  /* 0x0001c20000067ab9 */ /* 0x000fe40000000800 */
[----:B--2---:R-:W-:Y:S01]  /*c7d0*/  @P3 IMAD R18, R22, R6, R19 ;  /* 0x0000000616123224 */ /* 0x004fe200078e0213 */
[--C-:B------:R-:W-:Y:S02]  /*c7e0*/  SHF.R.U64 R22, R20, UR6, R7.reuse ;  /* 0x0000000614167c19 */ /* 0x100fe40008001207 */
[----:B------:R-:W-:Y:S01]  /*c7f0*/  SHF.R.U32.HI R7, RZ, UR6, R7 ;  /* 0x00000006ff077c19 */ /* 0x000fe20008011607 */
[----:B------:R-:W-:-:S03]  /*c800*/  ULDC UR6, c[0x0][0x758] ;  /* 0x0001d60000067ab9 */ /* 0x000fc60000000800 */
[--C-:B------:R-:W-:Y:S02]  /*c810*/  SHF.R.U64 R19, R22, UR6, R7.reuse ;  /* 0x0000000616137c19 */ /* 0x100fe40008001207 */
[----:B------:R-:W-:-:S03]  /*c820*/  SHF.R.U32.HI R21, RZ, UR6, R7 ;  /* 0x00000006ff157c19 */ /* 0x000fc60008011607 */
[----:B------:R-:W-:Y:S02]  /*c830*/  IMAD.MOV.U32 R8, RZ, RZ, R19 ;  /* 0x000000ffff087224 */ /* 0x000fe400078e0013 */
[----:B------:R-:W-:Y:S01]  /*c840*/  IMAD.MOV.U32 R7, RZ, RZ, R21 ;  /* 0x000000ffff077224 */ /* 0x000fe200078e0015 */
[----:B------:R-:W-:Y:S06]  /*c850*/  @!P0 BRA `(.L_x_295) ;  /* 0x00000000002c8947 */ /* 0x000fec0003800000 */
        /* <DEDUP_REMOVED lines=9> */
[----:B------:R-:W-:-:S04]  /*c8f0*/  IMAD.WIDE.U32.X R6, R21, UR9, R6, P1 ;  /* 0x0000000915067c25 */ /* 0x000fc800088e0406 */
[----:B------:R-:W-:-:S07]  /*c900*/  IMAD.MOV.U32 R8, RZ, RZ, R6 ;  /* 0x000000ffff087224 */ /* 0x000fce00078e0006 */
.L_x_295:
[----:B------:R-:W-:Y:S01]  /*c910*/  ULDC UR6, c[0x0][0x748] ;  /* 0x0001d20000067ab9 */ /* 0x000fe20000000800 */
[----:B------:R-:W-:Y:S01]  /*c920*/  LOP3.LUT R6, R22, UR21, RZ, 0xc0, !PT ;  /* 0x0000001516067c12 */ /* 0x000fe2000f8ec0ff */
[----:B------:R-:W-:Y:S01]  /*c930*/  ULDC UR7, c[0x0][0x710] ;  /* 0x0001c40000077ab9 */ /* 0x000fe20000000800 */
[----:B------:R-:W-:Y:S01]  /*c940*/  SHF.R.U64 R7, R8, UR6, R7 ;  /* 0x0000000608077c19 */ /* 0x000fe20008001207 */
[----:B------:R-:W-:Y:S01]  /*c950*/  ULDC UR6, c[0x0][0x738] ;  /* 0x0001ce0000067ab9 */ /* 0x000fe20000000800 */
[----:B------:R-:W-:-:S03]  /*c960*/  LOP3.LUT R20, R20, UR4, RZ, 0xc0, !PT ;  /* 0x0000000414147c12 */ /* 0x000fc6000f8ec0ff */
[----:B------:R-:W-:Y:S02]  /*c970*/  IMAD.MOV R8, RZ, RZ, -R7 ;  /* 0x000000ffff087224 */ /* 0x000fe400078e0a07 */
[----:B------:R-:W-:Y:S02]  /*c980*/  IMAD R7, R7, UR5, R6 ;  /* 0x0000000507077c24 */ /* 0x000fe4000f8e0206 */
[----:B------:R-:W-:Y:S01]  /*c990*/  IMAD R19, R8, UR6, R19 ;  /* 0x0000000608137c24 */ /* 0x000fe2000f8e0213 */
[----:B------:R-:W-:Y:S01]  /*c9a0*/  ULDC UR6, c[0x0][0x700] ;  /* 0x0001c00000067ab9 */ /* 0x000fe20000000800 */
[----:B------:R-:W-:Y:S02]  /*c9b0*/  IMAD R18, R7, UR7, R18 ;  /* 0x0000000707127c24 */ /* 0x000fe4000f8e0212 */
[----:B------:R-:W-:Y:S02]  /*c9c0*/  IMAD R19, R19, UR6, R20 ;  /* 0x0000000613137c24 */ /* 0x000fe4000f8e0214 */
[----:B------:R-:W-:-:S03]  /*c9d0*/  IMAD.MOV.U32 R8, RZ, RZ, 0x1 ;  /* 0x00000001ff087424 */ /* 0x000fc600078e00ff */
[----:B------:R-:W-:Y:S02]  /*c9e0*/  SEL R6, R19, R18, !P3 ;  /* 0x0000001213067207 */ /* 0x000fe40005800000 */
[----:B------:R-:W-:-:S07]  /*c9f0*/  SEL R7, R18, R19, !P3 ;  /* 0x0000001312077207 */ /* 0x000fce0005800000 */
.L_x_293:
[----:B------:R-:W-:Y:S05]  /*ca00*/  BSYNC B1 ;  /* 0x0000000000017941 */ /* 0x000fea0003800000 */
.L_x_292:
[----:B------:R-:W-:-:S13]  /*ca10*/  LOP3.LUT P0, RZ, R8, 0xff, RZ, 0xc0, !PT ;  /* 0x000000ff08ff7812 */ /* 0x000fda000780c0ff */
[----:B------:R-:W-:Y:S05]  /*ca20*/  @P0 BRA `(.L_x_296) ;  /* 0xfffffff400140947 */ /* 0x000fea000383ffff */
[----:B------:R-:W-:Y:S05]  /*ca30*/  BSYNC B0 ;  /* 0x0000000000007941 */ /* 0x000fea0003800000 */
.L_x_285:
[----:B------:R-:W-:-:S03]  /*ca40*/  UMOV UR6, 0xffffffff ;  /* 0xffffffff00067882 */ /* 0x000fc60000000000 */
[----:B------:R-:W-:Y:S05]  /*ca50*/  BRA.DIV UR6, `(.L_x_297) ;  /* 0x0000000606287947 */ /* 0x000fea000b800000 */
[----:B------:R-:W-:-:S13]  /*ca60*/  ELECT P0, URZ, PT ;  /* 0x00000000003f782f */ /* 0x000fda0003800000 */
.L_x_312:
[----:B------:R-:W-:Y:S04]  /*ca70*/  BSSY B0, `(.L_x_298) ;  /* 0x0000034000007945 */ /* 0x000fe80003800000 */
[----:B------:R-:W-:Y:S05]  /*ca80*/  @!P0 BRA `(.L_x_299) ;  /* 0x0000000000c88947 */ /* 0x000fea0003800000 */
[----:B------:R-:W-:-:S04]  /*ca90*/  LOP3.LUT R4, R4, 0x2, RZ, 0xfc, !PT ;  /* 0x0000000204047812 */ /* 0x000fc800078efcff */
[----:B------:R-:W-:-:S13]  /*caa0*/  ISETP.NE.AND P0, PT, R4, 0x3, PT ;  /* 0x000000030400780c */ /* 0x000fda0003f05270 */
[----:B------:R-:W-:Y:S05]  /*cab0*/  @!P0 BRA `(.L_x_300) ;  /* 0x0000000000048947 */ /* 0x000fea0003800000 */
[----:B------:R-:W-:Y:S01]  /*cac0*/  BPT.TRAP 0x1 ;  /* 0x000000040000795c */ /* 0x000fe20000300000 */
.L_x_300:
[----:B------:R-:W0:Y:S01]  /*cad0*/  S2R R3, SR_CgaCtaId ;  /* 0x0000000000037919 */ /* 0x000e220000008800 */
[----:B------:R-:W-:-:S04]  /*cae0*/  MOV R0, 0x400 ;  /* 0x0000040000007802 */ /* 0x000fc80000000f00 */
[----:B0-----:R-:W-:Y:S02]  /*caf0*/  LEA R0, R3, R0, 0x18 ;  /* 0x0000000003007211 */ /* 0x001fe400078ec0ff */
[----:B------:R-:W-:-:S03]  /*cb00*/  SHF.L.U32 R3, R5, 0x1f, RZ ;  /* 0x0000001f05037819 */ /* 0x000fc600000006ff */
[----:B------:R-:W-:-:S04]  /*cb10*/  VIADD R0, R0, 0x28 ;  /* 0x0000002800007836 */ /* 0x000fc80000000000 */
[C---:B------:R-:W-:Y:S02]  /*cb20*/  IMAD R6, R17.reuse, 0x8, R0 ;  /* 0x0000000811067824 */ /* 0x040fe400078e0200 */
[----:B------:R-:W-:Y:S02]  /*cb30*/  VIADD R17, R17, 0x1 ;  /* 0x0000000111117836 */ /* 0x000fe40000000000 */
[----:B------:R-:W0:Y:S03]  /*cb40*/  SYNCS.PHASECHK.TRANS64.TRYWAIT P0, [R6+URZ], R3 ;  /* 0x00000003060075a7 */ /* 0x000e26000800017f */
[----:B------:R-:W-:-:S04]  /*cb50*/  ISETP.NE.AND P1, PT, R17, 0x5, PT ;  /* 0x000000051100780c */ /* 0x000fc80003f25270 */
[----:B------:R-:W-:Y:S02]  /*cb60*/  SEL R2, RZ, 0x1, P1 ;  /* 0x00000001ff027807 */ /* 0x000fe40000800000 */
[----:B------:R-:W-:Y:S02]  /*cb70*/  SEL R17, R17, RZ, P1 ;  /* 0x000000ff11117207 */ /* 0x000fe40000800000 */
[----:B------:R-:W-:-:S03]  /*cb80*/  LOP3.LUT R8, R5, R2, RZ, 0x3c, !PT ;  /* 0x0000000205087212 */ /* 0x000fc600078e3cff */
[----:B------:R-:W-:Y:S01]  /*cb90*/  IMAD R7, R17, 0x8, R0 ;  /* 0x0000000811077824 */ /* 0x000fe200078e0200 */
[----:B------:R-:W-:Y:S01]  /*cba0*/  SHF.L.U32 R4, R8, 0x1f, RZ ;  /* 0x0000001f08047819 */ /* 0x000fe200000006ff */
[----:B0-----:R-:W-:Y:S06]  /*cbb0*/  @!P0 BRA `(.L_x_301) ;  /* 0x0000000000f08947 */ /* 0x001fec0003800000 */
.L_x_313:
[----:B------:R-:W1:Y:S01]  /*cbc0*/  SYNCS.PHASECHK.TRANS64.TRYWAIT P0, [R7+URZ], R4 ;  /* 0x00000004070075a7 */ /* 0x000e62000800017f */
[----:B------:R-:W-:-:S05]  /*cbd0*/  VIADD R2, R17, 0x1 ;  /* 0x0000000111027836 */ /* 0x000fca0000000000 */
[----:B------:R-:W-:-:S04]  /*cbe0*/  ISETP.NE.AND P1, PT, R2, 0x5, PT ;  /* 0x000000050200780c */ /* 0x000fc80003f25270 */
[----:B0-----:R-:W-:Y:S02]  /*cbf0*/  SEL R3, RZ, 0x1, P1 ;  /* 0x00000001ff037807 */ /* 0x001fe40000800000 */
[----:B------:R-:W-:Y:S02]  /*cc00*/  SEL R9, R2, RZ, P1 ;  /* 0x000000ff02097207 */ /* 0x000fe40000800000 */
[----:B------:R-:W-:-:S03]  /*cc10*/  LOP3.LUT R8, R8, R3, RZ, 0x3c, !PT ;  /* 0x0000000308087212 */ /* 0x000fc600078e3cff */
[----:B------:R-:W-:Y:S01]  /*cc20*/  IMAD R10, R9, 0x8, R0 ;  /* 0x00000008090a7824 */ /* 0x000fe200078e0200 */
[----:B------:R-:W-:Y:S01]  /*cc30*/  SHF.L.U32 R5, R8, 0x1f, RZ ;  /* 0x0000001f08057819 */ /* 0x000fe200000006ff */
[----:B-1----:R-:W-:Y:S06]  /*cc40*/  @!P0 BRA `(.L_x_302) ;  /* 0x0000000000e08947 */ /* 0x002fec0003800000 */
.L_x_314:
[----:B------:R-:W1:Y:S01]  /*cc50*/  SYNCS.PHASECHK.TRANS64.TRYWAIT P0, [R10+URZ], R5 ;  /* 0x000000050a0075a7 */ /* 0x000e62000800017f */
[----:B------:R-:W-:-:S05]  /*cc60*/  VIADD R2, R9, 0x1 ;  /* 0x0000000109027836 */ /* 0x000fca0000000000 */
[----:B------:R-:W-:-:S04]  /*cc70*/  ISETP.NE.AND P1, PT, R2, 0x5, PT ;  /* 0x000000050200780c */ /* 0x000fc80003f25270 */
[----:B------:R-:W-:Y:S02]  /*cc80*/  SEL R3, RZ, 0x1, P1 ;  /* 0x00000001ff037807 */ /* 0x000fe40000800000 */
[----:B0-----:R-:W-:Y:S02]  /*cc90*/  SEL R7, R2, RZ, P1 ;  /* 0x000000ff02077207 */ /* 0x001fe40000800000 */
[----:B------:R-:W-:-:S03]  /*cca0*/  LOP3.LUT R9, R8, R3, RZ, 0x3c, !PT ;  /* 0x0000000308097212 */ /* 0x000fc600078e3cff */
[----:B------:R-:W-:Y:S01]  /*ccb0*/  IMAD R11, R7, 0x8, R0 ;  /* 0x00000008070b7824 */ /* 0x000fe200078e0200 */
[----:B------:R-:W-:Y:S01]  /*ccc0*/  SHF.L.U32 R6, R9, 0x1f, RZ ;  /* 0x0000001f09067819 */ /* 0x000fe200000006ff */
[----:B-1----:R-:W-:Y:S06]  /*ccd0*/  @!P0 BRA `(.L_x_303) ;  /* 0x0000000000d08947 */ /* 0x002fec0003800000 */
.L_x_315:
[----:B------:R-:W1:Y:S01]  /*cce0*/  SYNCS.PHASECHK.TRANS64.TRYWAIT P0, [R11+URZ], R6 ;  /* 0x000000060b0075a7 */ /* 0x000e62000800017f */
[----:B------:R-:W-:-:S05]  /*ccf0*/  VIADD R2, R7, 0x1 ;  /* 0x0000000107027836 */ /* 0x000fca0000000000 */
[----:B------:R-:W-:-:S04]  /*cd00*/  ISETP.NE.AND P1, PT, R2, 0x5, PT ;  /* 0x000000050200780c */ /* 0x000fc80003f25270 */
[----:B------:R-:W-:Y:S02]  /*cd10*/  SEL R4, RZ, 0x1, P1 ;  /* 0x00000001ff047807 */ /* 0x000fe40000800000 */
[----:B------:R-:W-:Y:S02]  /*cd20*/  SEL R3, R2, RZ, P1 ;  /* 0x000000ff02037207 */ /* 0x000fe40000800000 */
[----:B------:R-:W-:Y:S01]  /*cd30*/  LOP3.LUT R4, R9, R4, RZ, 0x3c, !PT ;  /* 0x0000000409047212 */ /* 0x000fe200078e3cff */
[----:B-1----:R-:W-:Y:S06]  /*cd40*/  @!P0 BRA `(.L_x_304) ;  /* 0x0000000000c88947 */ /* 0x002fec0003800000 */
.L_x_316:
[----:B------:R-:W-:Y:S01]  /*cd50*/  IMAD R3, R3, 0x8, R0 ;  /* 0x0000000803037824 */ /* 0x000fe200078e0200 */
[----:B------:R-:W-:-:S07]  /*cd60*/  SHF.L.U32 R0, R4, 0x1f, RZ ;  /* 0x0000001f04007819 */ /* 0x000fce00000006ff */
.L_x_305:
[----:B--2---:R2:W3:Y:S02]  /*cd70*/  SYNCS.PHASECHK.TRANS64.TRYWAIT P0, [R3+URZ], R0 ;  /* 0x00000000030075a7 */ /* 0x0044e4000800017f */
[----:B---3--:R-:W-:Y:S05]  /*cd80*/  @!P0 NANOSLEEP.SYNCS 0x989680 ;  /* 0x009896800000895d */ /* 0x008fea0003900000 */
[----:B------:R-:W3:Y:S02]  /*cd90*/  @!P0 SYNCS.PHASECHK.TRANS64 P0, [R3+URZ], R0 ;  /* 0x00000000030085a7 */ /* 0x000ee4000800007f */
[----:B---3--:R-:W-:Y:S05]  /*cda0*/  @!P0 BRA `(.L_x_305) ;  /* 0xfffffffc00f08947 */ /* 0x008fea000383ffff */
.L_x_299:
[----:B------:R-:W-:Y:S05]  /*cdb0*/  BSYNC B0 ;  /* 0x0000000000007941 */ /* 0x000fea0003800000 */
.L_x_298:
[----:B------:R-:W-:Y:S05]  /*cdc0*/  EXIT ;  /* 0x000000000000794d */ /* 0x000fea0003800000 */
.L_x_21:
[----:B-1----:R-:W-:-:S04]  /*cdd0*/  IMAD.U32 R17, RZ, RZ, UR8 ;  /* 0x00000008ff117e24 */ /* 0x002fc8000f8e00ff */
[----:B------:R1:W4:Y:S03]  /*cde0*/  SYNCS.PHASECHK.TRANS64.TRYWAIT P0, [R17+URZ], R18 ;  /* 0x00000012110075a7 */ /* 0x000326000800017f */
[----:B----4-:R-:W-:Y:S05]  /*cdf0*/  @!P0 NANOSLEEP.SYNCS 0x989680 ;  /* 0x009896800000895d */ /* 0x010fea0003900000 */
[----:B------:R-:W4:Y:S02]  /*ce00*/  @!P0 SYNCS.PHASECHK.TRANS64 P0, [R17+URZ], R18 ;  /* 0x00000012110085a7 */ /* 0x000f24000800007f */
[----:B----4-:R-:W-:Y:S05]  /*ce10*/  @!P0 BRA `(.L_x_21) ;  /* 0xfffffffc00ec8947 */ /* 0x010fea000383ffff */
[----:B------:R-:W-:Y:S05]  /*ce20*/  BRA `(.L_x_20) ;  /* 0xffffff4800ac7947 */ /* 0x000fea000383ffff */
.L_x_286:
[----:B------:R-:W-:Y:S01]  /*ce30*/  BSSY B1, `(.L_x_306) ;  /* 0x0000006000017945 */ /* 0x000fe20003800000 */
[----:B------:R-:W-:-:S07]  /*ce40*/  IMAD.MOV.U32 R8, RZ, RZ, -0x1 ;  /* 0xffffffffff087424 */ /* 0x000fce00078e00ff */
[----:B------:R-:W-:Y:S05]  /*ce50*/  WARPSYNC.COLLECTIVE R8, `(.L_x_307) ;  /* 0x00000000080c7348 */ /* 0x000fea0003c00000 */
[----:B------:R-:W-:Y:S02]  /*ce60*/  ELECT P0, UR62, PT ;  /* 0x00000000003e782f */ /* 0x000fe40003800000 */
[----:B------:R-:W-:Y:S01]  /*ce70*/  MOV R8, UR62 ;  /* 0x0000003e00087c02 */ /* 0x000fe20008000f00 */
[----:B------:R-:W-:Y:S10]  /*ce80*/  ENDCOLLECTIVE ;  /* 0x000000000000791b */ /* 0x000ff40003800000 */
.L_x_307:
[----:B------:R-:W-:Y:S05]  /*ce90*/  BSYNC B1 ;  /* 0x0000000000017941 */ /* 0x000fea0003800000 */
.L_x_306:
[----:B------:R-:W-:Y:S05]  /*cea0*/  BRA `(.L_x_308) ;  /* 0xfffffff000007947 */ /* 0x000fea000383ffff */
.L_x_289:
[----:B0-----:R0:W1:Y:S02]  /*ceb0*/  SYNCS.PHASECHK.TRANS64.TRYWAIT P0, [R21+URZ+0x28], R8 ;  /* 0x00002808150075a7 */ /* 0x001064000800017f */
[----:B-1----:R-:W-:Y:S05]  /*cec0*/  @!P0 NANOSLEEP.SYNCS 0x989680 ;  /* 0x009896800000895d */ /* 0x002fea0003900000 */
[----:B------:R-:W1:Y:S02]  /*ced0*/  @!P0 SYNCS.PHASECHK.TRANS64 P0, [R21+URZ+0x28], R8 ;  /* 0x00002808150085a7 */ /* 0x000e64000800007f */
[----:B-1----:R-:W-:Y:S05]  /*cee0*/  @!P0 BRA `(.L_x_289) ;  /* 0xfffffffc00f08947 */ /* 0x002fea000383ffff */
[----:B------:R-:W-:Y:S05]  /*cef0*/  BRA `(.L_x_309) ;  /* 0xfffffff0003c7947 */ /* 0x000fea000383ffff */
.L_x_297:
[----:B------:R-:W-:Y:S01]  /*cf00*/  BSSY B0, `(.L_x_310) ;  /* 0x0000006000007945 */ /* 0x000fe20003800000 */
[----:B------:R-:W-:-:S07]  /*cf10*/  IMAD.MOV.U32 R8, RZ, RZ, -0x1 ;  /* 0xffffffffff087424 */ /* 0x000fce00078e00ff */
[----:B------:R-:W-:Y:S05]  /*cf20*/  WARPSYNC.COLLECTIVE R8, `(.L_x_311) ;  /* 0x00000000080c7348 */ /* 0x000fea0003c00000 */
[----:B------:R-:W-:Y:S02]  /*cf30*/  ELECT P0, UR62, PT ;  /* 0x00000000003e782f */ /* 0x000fe40003800000 */
[----:B------:R-:W-:Y:S01]  /*cf40*/  MOV R8, UR62 ;  /* 0x0000003e00087c02 */ /* 0x000fe20008000f00 */
[----:B------:R-:W-:Y:S10]  /*cf50*/  ENDCOLLECTIVE ;  /* 0x000000000000791b */ /* 0x000ff40003800000 */
.L_x_311:
[----:B------:R-:W-:Y:S05]  /*cf60*/  BSYNC B0 ;  /* 0x0000000000007941 */ /* 0x000fea0003800000 */
.L_x_310:
[----:B------:R-:W-:Y:S05]  /*cf70*/  BRA `(.L_x_312) ;  /* 0xfffffff800bc7947 */ /* 0x000fea000383ffff */
.L_x_301:
[----:B0-----:R0:W1:Y:S02]  /*cf80*/  SYNCS.PHASECHK.TRANS64.TRYWAIT P0, [R6+URZ], R3 ;  /* 0x00000003060075a7 */ /* 0x001064000800017f */
[----:B-1----:R-:W-:Y:S05]  /*cf90*/  @!P0 NANOSLEEP.SYNCS 0x989680 ;  /* 0x009896800000895d */ /* 0x002fea0003900000 */
[----:B------:R-:W1:Y:S02]  /*cfa0*/  @!P0 SYNCS.PHASECHK.TRANS64 P0, [R6+URZ], R3 ;  /* 0x00000003060085a7 */ /* 0x000e64000800007f */
[----:B-1----:R-:W-:Y:S05]  /*cfb0*/  @!P0 BRA `(.L_x_301) ;  /* 0xfffffffc00f08947 */ /* 0x002fea000383ffff */
[----:B------:R-:W-:Y:S05]  /*cfc0*/  BRA `(.L_x_313) ;  /* 0xfffffff800fc7947 */ /* 0x000fea000383ffff */
.L_x_302:
[----:B0-----:R0:W1:Y:S02]  /*cfd0*/  SYNCS.PHASECHK.TRANS64.TRYWAIT P0, [R7+URZ], R4 ;  /* 0x00000004070075a7 */ /* 0x001064000800017f */
[----:B-1----:R-:W-:Y:S05]  /*cfe0*/  @!P0 NANOSLEEP.SYNCS 0x989680 ;  /* 0x009896800000895d */ /* 0x002fea0003900000 */
[----:B------:R-:W1:Y:S02]  /*cff0*/  @!P0 SYNCS.PHASECHK.TRANS64 P0, [R7+URZ], R4 ;  /* 0x00000004070085a7 */ /* 0x000e64000800007f */
[----:B-1----:R-:W-:Y:S05]  /*d000*/  @!P0 BRA `(.L_x_302) ;  /* 0xfffffffc00f08947 */ /* 0x002fea000383ffff */
[----:B------:R-:W-:Y:S05]  /*d010*/  BRA `(.L_x_314) ;  /* 0xfffffffc000c7947 */ /* 0x000fea000383ffff */
.L_x_303:
[----:B0-----:R0:W1:Y:S02]  /*d020*/  SYNCS.PHASECHK.TRANS64.TRYWAIT P0, [R10+URZ], R5 ;  /* 0x000000050a0075a7 */ /* 0x001064000800017f */
[----:B-1----:R-:W-:Y:S05]  /*d030*/  @!P0 NANOSLEEP.SYNCS 0x989680 ;  /* 0x009896800000895d */ /* 0x002fea0003900000 */
[----:B------:R-:W1:Y:S02]  /*d040*/  @!P0 SYNCS.PHASECHK.TRANS64 P0, [R10+URZ], R5 ;  /* 0x000000050a0085a7 */ /* 0x000e64000800007f */
[----:B-1----:R-:W-:Y:S05]  /*d050*/  @!P0 BRA `(.L_x_303) ;  /* 0xfffffffc00f08947 */ /* 0x002fea000383ffff */
[----:B------:R-:W-:Y:S05]  /*d060*/  BRA `(.L_x_315) ;  /* 0xfffffffc001c7947 */ /* 0x000fea000383ffff */
.L_x_304:
[----:B-1----:R1:W2:Y:S02]  /*d070*/  SYNCS.PHASECHK.TRANS64.TRYWAIT P0, [R11+URZ], R6 ;  /* 0x000000060b0075a7 */ /* 0x0022a4000800017f */
[----:B--2---:R-:W-:Y:S05]  /*d080*/  @!P0 NANOSLEEP.SYNCS 0x989680 ;  /* 0x009896800000895d */ /* 0x004fea0003900000 */
[----:B------:R-:W2:Y:S02]  /*d090*/  @!P0 SYNCS.PHASECHK.TRANS64 P0, [R11+URZ], R6 ;  /* 0x000000060b0085a7 */ /* 0x000ea4000800007f */
[----:B--2---:R-:W-:Y:S05]  /*d0a0*/  @!P0 BRA `(.L_x_304) ;  /* 0xfffffffc00f08947 */ /* 0x004fea000383ffff */
[----:B------:R-:W-:Y:S05]  /*d0b0*/  BRA `(.L_x_316) ;  /* 0xfffffffc00247947 */ /* 0x000fea000383ffff */
.L_x_317:
[----:B------:R-:W-:-:S00]  /*d0c0*/  BRA `(.L_x_317) ;  /* 0xfffffffc00fc7947 */ /* 0x000fc0000383ffff */
[----:B------:R-:W-:-:S00]  /*d0d0*/  NOP ;  /* 0x0000000000007918 */ /* 0x000fc00000000000 */
        /* <DEDUP_REMOVED lines=10> */
.L_x_318:


//--------------------- .nv.shared._ZN7cutlass13device_kernelINS_4gemm6kernel13GemmUniversalIN4cute5tupleIJiiiiEEENS1_10collective13CollectiveMmaINS1_40MainloopSm90TmaGmmaWarpSpecializedSparseILi5ENS5_IJNS4_1CILi2EEENSA_ILi1EEESC_EEENS1_35KernelTmaWarpSpecializedCooperativeEEENS5_IJNSA_ILi128EEENSA_ILi256EEENSA_ILi64EEEEEENS_6half_tENS5_IJNS4_6LayoutINS5_IJiNS5_IJSB_iEEEiEEENS5_IJlNS5_IJSC_SB_EEElEEEEENSL_INS5_IJNS5_IJNS5_IJNSA_ILi8EEESB_NSA_ILi4EEEEEEiEEENS5_IJNS5_IJNSA_ILi16EEESB_SB_EEEiEEEiEEENS5_IJNS5_IJNS5_IJSI_SV_NSA_ILi1024EEEEEENSA_ILi4096EEEEEENS5_IJNS5_IJSC_NSA_ILi512EEENSA_ILi32EEEEEElEEElEEEEEEEESK_NS5_IJlSC_lEEENS4_8TiledMMAINS4_8MMA_AtomIJNS4_4SM904GMMA6SPARSE27GMMA_64x256x32_F32F16F16_SSILNS1E_5MajorE0ELS1H_0ELNS1E_7ScaleInE1ELS1I_1ELNS1E_9SparseSelE0EEEEEENSL_ISD_NS5_IJSC_NSA_ILi0EEES1M_EEEEENS5_IJNS4_10UnderscoreES1P_S1P_EEEEENS4_13SM90_TMA_LOADENS4_14ComposedLayoutINS4_7SwizzleILi2ELi4ELi3EEENS4_25smem_sparse_ptr_flag_bitsILi2ELi16EEENSL_INS5_IJNS5_IJSC_SR_EEENS5_IJSB_S14_EEEEEENS5_IJNS5_IJS1M_SI_EEESO_EEEEEEEvNS4_8identityENS4_23SM90_TMA_LOAD_MULTICASTENS1T_INS1U_ILi3ELi4ELi3EEENS4_18smem_ptr_flag_bitsILi16EEENSL_INS5_IJSR_SI_EEENS5_IJSI_SC_EEEEEEEvS25_EENS_8epilogue10collective6detail29Sm90TmaWarpSpecializedAdapterINS2G_15DefaultEpilogueIfNS5_IJSC_llEEES2K_NS2F_6thread17LinearCombinationIfLi1EffLNS2L_9ScaleType4KindE0ELNS_15FloatRoundStyleE2EfEENS1_15EpilogueDefaultEEEEEvvEEEEvNT_6ParamsE --------------------------
	.section	.nv.shared._ZN7cutlass13device_kernelINS_4gemm6kernel13GemmUniversalIN4cute5tupleIJiiiiEEENS1_10collective13CollectiveMmaINS1_40MainloopSm90TmaGmmaWarpSpecializedSparseILi5ENS5_IJNS4_1CILi2EEENSA_ILi1EEESC_EEENS1_35KernelTmaWarpSpecializedCooperativeEEENS5_IJNSA_ILi128EEENSA_ILi256EEENSA_ILi64EEEEEENS_6half_tENS5_IJNS4_6LayoutINS5_IJiNS5_IJSB_iEEEiEEENS5_IJlNS5_IJSC_SB_EEElEEEEENSL_INS5_IJNS5_IJNS5_IJNSA_ILi8EEESB_NSA_ILi4EEEEEEiEEENS5_IJNS5_IJNSA_ILi16EEESB_SB_EEEiEEEiEEENS5_IJNS5_IJNS5_IJSI_SV_NSA_ILi1024EEEEEENSA_ILi4096EEEEEENS5_IJNS5_IJSC_NSA_ILi512EEENSA_ILi32EEEEEElEEElEEEEEEEESK_NS5_IJlSC_lEEENS4_8TiledMMAINS4_8MMA_AtomIJNS4_4SM904GMMA6SPARSE27GMMA_64x256x32_F32F16F16_SSILNS1E_5MajorE0ELS1H_0ELNS1E_7ScaleInE1ELS1I_1ELNS1E_9SparseSelE0EEEEEENSL_ISD_NS5_IJSC_NSA_ILi0EEES1M_EEEEENS5_IJNS4_10UnderscoreES1P_S1P_EEEEENS4_13SM90_TMA_LOADENS4_14ComposedLayoutINS4_7SwizzleILi2ELi4ELi3EEENS4_25smem_sparse_ptr_flag_bitsILi2ELi16EEENSL_INS5_IJNS5_IJSC_SR_EEENS5_IJSB_S14_EEEEEENS5_IJNS5_IJS1M_SI_EEESO_EEEEEEEvNS4_8identityENS4_23SM90_TMA_LOAD_MULTICASTENS1T_INS1U_ILi3ELi4ELi3EEENS4_18smem_ptr_flag_bitsILi16EEENSL_INS5_IJSR_SI_EEENS5_IJSI_SC_EEEEEEEvS25_EENS_8epilogue10collective6detail29Sm90TmaWarpSpecializedAdapterINS2G_15DefaultEpilogueIfNS5_IJSC_llEEES2K_NS2F_6thread17LinearCombinationIfLi1EffLNS2L_9ScaleType4KindE0ELNS_15FloatRoundStyleE2EfEENS1_15EpilogueDefaultEEEEEvvEEEEvNT_6ParamsE,"aw",@nobits
	.sectionflags	@""
	.align	16
	.zero		1024


//--------------------- .nv.shared.reserved.0     --------------------------
	.section	.nv.shared.reserved.0,"aw",@nobits
	.weak		__nv_reservedSMEM_offset_0_alias
	.size		__nv_reservedSMEM_offset_0_alias, 0, 0
	.other		__nv_reservedSMEM_offset_0_alias,@"STO_CUDA_RESERVED_SHARED STV_DEFAULT"
__nv_reservedSMEM_offset_0_alias:
	.zero		0


//--------------------- .nv.global                --------------------------
	.section	.nv.global,"aw",@nobits
.nv.global:
	.type		_ZN39_INTERNAL_0b6c1053_4_k_cu_fa3bad49_27954cute1_E,@object
	.size		_ZN39_INTERNAL_0b6c1053_4_k_cu_fa3bad49_27954cute1_E,(_ZN39_INTERNAL_0b6c1053_4_k_cu_fa3bad49_27954cuda3std3__45__cpo6cbeginE - _ZN39_INTERNAL_0b6c1053_4_k_cu_fa3bad49_27954cute1_E)
_ZN39_INTERNAL_0b6c1053_4_k_cu_fa3bad49_27954cute1_E:
	.zero		1
	.type		_ZN39_INTERNAL_0b6c1053_4_k_cu_fa3bad49_27954cuda3std3__45__cpo6cbeginE,@object
	.size		_ZN39_INTERNAL_0b6c1053_4_k_cu_fa3bad49_27954cuda3std3__45__cpo6cbeginE,(_ZN39_INTERNAL_0b6c1053_4_k_cu_fa3bad49_27954cuda3std3__48in_placeE - _ZN39_INTERNAL_0b6c1053_4_k_cu_fa3bad49_27954cuda3std3__45__cpo6cbeginE)
_ZN39_INTERNAL_0b6c1053_4_k_cu_fa3bad49_27954cuda3std3__45__cpo6cbeginE:
	.zero		1
	.type		_ZN39_INTERNAL_0b6c1053_4_k_cu_fa3bad49_27954cuda3std3__48in_placeE,@object
	.size		_ZN39_INTERNAL_0b6c1053_4_k_cu_fa3bad49_27954cuda3std3__48in_placeE,(_ZN39_INTERNAL_0b6c1053_4_k_cu_fa3bad49_27954cuda3std6ranges3__45__cpo9iter_moveE - _ZN39_INTERNAL_0b6c1053_4_k_cu_fa3bad49_27954cuda3std3__48in_placeE)
_ZN39_INTERNAL_0b6c1053_4_k_cu_fa3bad49_27954cuda3std3__48in_placeE:
	.zero		1
	.type		_ZN39_INTERNAL_0b6c1053_4_k_cu_fa3bad49_27954cuda3std6ranges3__45__cpo9iter_moveE,@object
	.size		_ZN39_INTERNAL_0b6c1053_4_k_cu_fa3bad49_27954cuda3std6ranges3__45__cpo9iter_moveE,(_ZN39_INTERNAL_0b6c1053_4_k_cu_fa3bad49_27954cuda3std3__45__cpo5beginE - _ZN39_INTERNAL_0b6c1053_4_k_cu_fa3bad49_27954cuda3std6ranges3__45__cpo9iter_moveE)
_ZN39_INTERNAL_0b6c1053_4_k_cu_fa3bad49_27954cuda3std6ranges3__45__cpo9iter_moveE:
	.zero		1
	.type		_ZN39_INTERNAL_0b6c1053_4_k_cu_fa3bad49_27954cuda3std3__45__cpo5beginE,@object
	.size		_ZN39_INTERNAL_0b6c1053_4_k_cu_fa3bad49_27954cuda3std3__45__cpo5beginE,(_ZN39_INTERNAL_0b6c1053_4_k_cu_fa3bad49_27954cuda3std3__441_GLOBAL__N__0b6c1053_4_k_cu_fa3bad49_27956ignoreE - _ZN39_INTERNAL_0b6c1053_4_k_cu_fa3bad49_27954cuda3std3__45__cpo5beginE)
_ZN39_INTERNAL_0b6c1053_4_k_cu_fa3bad49_27954cuda3std3__45__cpo5beginE:
	.zero		1
	.type		_ZN39_INTERNAL_0b6c1053_4_k_cu_fa3bad49_27954cuda3std3__441_GLOBAL__N__0b6c1053_4_k_cu_fa3bad49_27956ignoreE,@object
	.size		_ZN39_INTERNAL_0b6c1053_4_k_cu_fa3bad49_27954cuda3std3__441_GLOBAL__N__0b6c1053_4_k_cu_fa3bad49_27956ignoreE,(_ZN39_INTERNAL_0b6c1053_4_k_cu_fa3bad49_27954cute7productE - _ZN39_INTERNAL_0b6c1053_4_k_cu_fa3bad49_27954cuda3std3__441_GLOBAL__N__0b6c1053_4_k_cu_fa3bad49_27956ignoreE)
_ZN39_INTERNAL_0b6c1053_4_k_cu_fa3bad49_27954cuda3std3__441_GLOBAL__N__0b6c1053_4_k_cu_fa3bad49_27956ignoreE:
	.zero		1
	.type		_ZN39_INTERNAL_0b6c1053_4_k_cu_fa3bad49_27954cute7productE,@object
	.size		_ZN39_INTERNAL_0b6c1053_4_k_cu_fa3bad49_27954cute7productE,(_ZN39_INTERNAL_0b6c1053_4_k_cu_fa3bad49_27954cuda3std3__45__cpo3endE - _ZN39_INTERNAL_0b6c1053_4_k_cu_fa3bad49_27954cute7productE)
_ZN39_INTERNAL_0b6c1053_4_k_cu_fa3bad49_27954cute7productE:
	.zero		1
	.type		_ZN39_INTERNAL_0b6c1053_4_k_cu_fa3bad49_27954cuda3std3__45__cpo3endE,@object
	.size		_ZN39_INTERNAL_0b6c1053_4_k_cu_fa3bad49_27954cuda3std3__45__cpo3endE,(_ZN39_INTERNAL_0b6c1053_4_k_cu_fa3bad49_27954cuda3std3__419piecewise_constructE - _ZN39_INTERNAL_0b6c1053_4_k_cu_fa3bad49_27954cuda3std3__45__cpo3endE)
_ZN39_INTERNAL_0b6c1053_4_k_cu_fa3bad49_27954cuda3std3__45__cpo3endE:
	.zero		1
	.type		_ZN39_INTERNAL_0b6c1053_4_k_cu_fa3bad49_27954cuda3std3__419piecewise_constructE,@object
	.size		_ZN39_INTERNAL_0b6c1053_4_k_cu_fa3bad49_27954cuda3std3__419piecewise_constructE,(_ZN39_INTERNAL_0b6c1053_4_k_cu_fa3bad49_27954cuda3std3__45__cpo4cendE - _ZN39_INTERNAL_0b6c1053_4_k_cu_fa3bad49_27954cuda3std3__419piecewise_constructE)
_ZN39_INTERNAL_0b6c1053_4_k_cu_fa3bad49_27954cuda3std3__419piecewise_constructE:
	.zero		1
	.type		_ZN39_INTERNAL_0b6c1053_4_k_cu_fa3bad49_27954cuda3std3__45__cpo4cendE,@object
	.size		_ZN39_INTERNAL_0b6c1053_4_k_cu_fa3bad49_27954cuda3std3__45__cpo4cendE,(_ZN39_INTERNAL_0b6c1053_4_k_cu_fa3bad49_27954cuda3std6ranges3__45__cpo4swapE - _ZN39_INTERNAL_0b6c1053_4_k_cu_fa3bad49_27954cuda3std3__45__cpo4cendE)
_ZN39_INTERNAL_0b6c1053_4_k_cu_fa3bad49_27954cuda3std3__45__cpo4cendE:
	.zero		1
	.type		_ZN39_INTERNAL_0b6c1053_4_k_cu_fa3bad49_27954cuda3std6ranges3__45__cpo4swapE,@object
	.size		_ZN39_INTERNAL_0b6c1053_4_k_cu_fa3bad49_27954cuda3std6ranges3__45__cpo4swapE,(.L_7 - _ZN39_INTERNAL_0b6c1053_4_k_cu_fa3bad49_27954cuda3std6ranges3__45__cpo4swapE)
_ZN39_INTERNAL_0b6c1053_4_k_cu_fa3bad49_27954cuda3std6ranges3__45__cpo4swapE:
	.zero		1
.L_7:


//--------------------- .nv.constant0._ZN7cutlass13device_kernelINS_4gemm6kernel13GemmUniversalIN4cute5tupleIJiiiiEEENS1_10collective13CollectiveMmaINS1_40MainloopSm90TmaGmmaWarpSpecializedSparseILi5ENS5_IJNS4_1CILi2EEENSA_ILi1EEESC_EEENS1_35KernelTmaWarpSpecializedCooperativeEEENS5_IJNSA_ILi128EEENSA_ILi256EEENSA_ILi64EEEEEENS_6half_tENS5_IJNS4_6LayoutINS5_IJiNS5_IJSB_iEEEiEEENS5_IJlNS5_IJSC_SB_EEElEEEEENSL_INS5_IJNS5_IJNS5_IJNSA_ILi8EEESB_NSA_ILi4EEEEEEiEEENS5_IJNS5_IJNSA_ILi16EEESB_SB_EEEiEEEiEEENS5_IJNS5_IJNS5_IJSI_SV_NSA_ILi1024EEEEEENSA_ILi4096EEEEEENS5_IJNS5_IJSC_NSA_ILi512EEENSA_ILi32EEEEEElEEElEEEEEEEESK_NS5_IJlSC_lEEENS4_8TiledMMAINS4_8MMA_AtomIJNS4_4SM904GMMA6SPARSE27GMMA_64x256x32_F32F16F16_SSILNS1E_5MajorE0ELS1H_0ELNS1E_7ScaleInE1ELS1I_1ELNS1E_9SparseSelE0EEEEEENSL_ISD_NS5_IJSC_NSA_ILi0EEES1M_EEEEENS5_IJNS4_10UnderscoreES1P_S1P_EEEEENS4_13SM90_TMA_LOADENS4_14ComposedLayoutINS4_7SwizzleILi2ELi4ELi3EEENS4_25smem_sparse_ptr_flag_bitsILi2ELi16EEENSL_INS5_IJNS5_IJSC_SR_EEENS5_IJSB_S14_EEEEEENS5_IJNS5_IJS1M_SI_EEESO_EEEEEEEvNS4_8identityENS4_23SM90_TMA_LOAD_MULTICASTENS1T_INS1U_ILi3ELi4ELi3EEENS4_18smem_ptr_flag_bitsILi16EEENSL_INS5_IJSR_SI_EEENS5_IJSI_SC_EEEEEEEvS25_EENS_8epilogue10collective6detail29Sm90TmaWarpSpecializedAdapterINS2G_15DefaultEpilogueIfNS5_IJSC_llEEES2K_NS2F_6thread17LinearCombinationIfLi1EffLNS2L_9ScaleType4KindE0ELNS_15FloatRoundStyleE2EfEENS1_15EpilogueDefaultEEEEEvvEEEEvNT_6ParamsE --------------------------
	.section	.nv.constant0._ZN7cutlass13device_kernelINS_4gemm6kernel13GemmUniversalIN4cute5tupleIJiiiiEEENS1_10collective13CollectiveMmaINS1_40MainloopSm90TmaGmmaWarpSpecializedSparseILi5ENS5_IJNS4_1CILi2EEENSA_ILi1EEESC_EEENS1_35KernelTmaWarpSpecializedCooperativeEEENS5_IJNSA_ILi128EEENSA_ILi256EEENSA_ILi64EEEEEENS_6half_tENS5_IJNS4_6LayoutINS5_IJiNS5_IJSB_iEEEiEEENS5_IJlNS5_IJSC_SB_EEElEEEEENSL_INS5_IJNS5_IJNS5_IJNSA_ILi8EEESB_NSA_ILi4EEEEEEiEEENS5_IJNS5_IJNSA_ILi16EEESB_SB_EEEiEEEiEEENS5_IJNS5_IJNS5_IJSI_SV_NSA_ILi1024EEEEEENSA_ILi4096EEEEEENS5_IJNS5_IJSC_NSA_ILi512EEENSA_ILi32EEEEEElEEElEEEEEEEESK_NS5_IJlSC_lEEENS4_8TiledMMAINS4_8MMA_AtomIJNS4_4SM904GMMA6SPARSE27GMMA_64x256x32_F32F16F16_SSILNS1E_5MajorE0ELS1H_0ELNS1E_7ScaleInE1ELS1I_1ELNS1E_9SparseSelE0EEEEEENSL_ISD_NS5_IJSC_NSA_ILi0EEES1M_EEEEENS5_IJNS4_10UnderscoreES1P_S1P_EEEEENS4_13SM90_TMA_LOADENS4_14ComposedLayoutINS4_7SwizzleILi2ELi4ELi3EEENS4_25smem_sparse_ptr_flag_bitsILi2ELi16EEENSL_INS5_IJNS5_IJSC_SR_EEENS5_IJSB_S14_EEEEEENS5_IJNS5_IJS1M_SI_EEESO_EEEEEEEvNS4_8identityENS4_23SM90_TMA_LOAD_MULTICASTENS1T_INS1U_ILi3ELi4ELi3EEENS4_18smem_ptr_flag_bitsILi16EEENSL_INS5_IJSR_SI_EEENS5_IJSI_SC_EEEEEEEvS25_EENS_8epilogue10collective6detail29Sm90TmaWarpSpecializedAdapterINS2G_15DefaultEpilogueIfNS5_IJSC_llEEES2K_NS2F_6thread17LinearCombinationIfLi1EffLNS2L_9ScaleType4KindE0ELNS_15FloatRoundStyleE2EfEENS1_15EpilogueDefaultEEEEEvvEEEEvNT_6ParamsE,"a",@progbits
	.sectionflags	@""
	.align	4
.nv.constant0._ZN7cutlass13device_kernelINS_4gemm6kernel13GemmUniversalIN4cute5tupleIJiiiiEEENS1_10collective13CollectiveMmaINS1_40MainloopSm90TmaGmmaWarpSpecializedSparseILi5ENS5_IJNS4_1CILi2EEENSA_ILi1EEESC_EEENS1_35KernelTmaWarpSpecializedCooperativeEEENS5_IJNSA_ILi128EEENSA_ILi256EEENSA_ILi64EEEEEENS_6half_tENS5_IJNS4_6LayoutINS5_IJiNS5_IJSB_iEEEiEEENS5_IJlNS5_IJSC_SB_EEElEEEEENSL_INS5_IJNS5_IJNS5_IJNSA_ILi8EEESB_NSA_ILi4EEEEEEiEEENS5_IJNS5_IJNSA_ILi16EEESB_SB_EEEiEEEiEEENS5_IJNS5_IJNS5_IJSI_SV_NSA_ILi1024EEEEEENSA_ILi4096EEEEEENS5_IJNS5_IJSC_NSA_ILi512EEENSA_ILi32EEEEEElEEElEEEEEEEESK_NS5_IJlSC_lEEENS4_8TiledMMAINS4_8MMA_AtomIJNS4_4SM904GMMA6SPARSE27GMMA_64x256x32_F32F16F16_SSILNS1E_5MajorE0ELS1H_0ELNS1E_7ScaleInE1ELS1I_1ELNS1E_9SparseSelE0EEEEEENSL_ISD_NS5_IJSC_NSA_ILi0EEES1M_EEEEENS5_IJNS4_10UnderscoreES1P_S1P_EEEEENS4_13SM90_TMA_LOADENS4_14ComposedLayoutINS4_7SwizzleILi2ELi4ELi3EEENS4_25smem_sparse_ptr_flag_bitsILi2ELi16EEENSL_INS5_IJNS5_IJSC_SR_EEENS5_IJSB_S14_EEEEEENS5_IJNS5_IJS1M_SI_EEESO_EEEEEEEvNS4_8identityENS4_23SM90_TMA_LOAD_MULTICASTENS1T_INS1U_ILi3ELi4ELi3EEENS4_18smem_ptr_flag_bitsILi16EEENSL_INS5_IJSR_SI_EEENS5_IJSI_SC_EEEEEEEvS25_EENS_8epilogue10collective6detail29Sm90TmaWarpSpecializedAdapterINS2G_15DefaultEpilogueIfNS5_IJSC_llEEES2K_NS2F_6thread17LinearCombinationIfLi1EffLNS2L_9ScaleType4KindE0ELNS_15FloatRoundStyleE2EfEENS1_15EpilogueDefaultEEEEEvvEEEEvNT_6ParamsE:
	.zero		1920


//--------------------- SYMBOLS --------------------------

	.type		.nv.reservedSmem.offset0,@object
	.size		.nv.reservedSmem.offset0,0x4
